//
// Generated by NVIDIA NVVM Compiler
//
// Compiler Build ID: CL-36424714
// Cuda compilation tools, release 13.0, V13.0.88
// Based on NVVM 20.0.0
//

.version 9.0
.target sm_100
.address_size 64

	// .globl	my_kernel_kernel0
// _ZZ17my_kernel_kernel0E18PaddedInput_shared has been demoted
// _ZZ17my_kernel_kernel0E18placeholder_shared has been demoted

.visible .entry my_kernel_kernel0(
	.param .u64 .ptr .align 1 my_kernel_kernel0_param_0,
	.param .u64 .ptr .align 1 my_kernel_kernel0_param_1,
	.param .u64 .ptr .align 1 my_kernel_kernel0_param_2,
	.param .u64 .ptr .align 1 my_kernel_kernel0_param_3
)
{
	.local .align 16 .b8 	__local_depot0[3840];
	.reg .b64 	%SP;
	.reg .b64 	%SPL;
	.reg .pred 	%p<50>;
	.reg .b16 	%rs<67>;
	.reg .b32 	%r<271>;
	.reg .b32 	%f<1333>;
	.reg .b64 	%rd<65>;
	// demoted variable
	.shared .align 4 .b8 _ZZ17my_kernel_kernel0E18PaddedInput_shared[40992];
	// demoted variable
	.shared .align 4 .b8 _ZZ17my_kernel_kernel0E18placeholder_shared[2304];
	mov.u64 	%SPL, __local_depot0;
	add.u64 	%rd1, %SPL, 0;
	add.s64 	%rd2, %rd1, 1920;
	mov.f32 	%f665, 0f00000000;
	st.local.v4.f32 	[%rd1], {%f665, %f665, %f665, %f665};
	st.local.v4.f32 	[%rd1+480], {%f665, %f665, %f665, %f665};
	st.local.v4.f32 	[%rd1+960], {%f665, %f665, %f665, %f665};
	st.local.v4.f32 	[%rd1+1440], {%f665, %f665, %f665, %f665};
	st.local.v4.f32 	[%rd1+1920], {%f665, %f665, %f665, %f665};
	st.local.v4.f32 	[%rd1+2400], {%f665, %f665, %f665, %f665};
	st.local.v4.f32 	[%rd1+2880], {%f665, %f665, %f665, %f665};
	st.local.v4.f32 	[%rd1+3360], {%f665, %f665, %f665, %f665};
	st.local.v4.f32 	[%rd1+48], {%f665, %f665, %f665, %f665};
	st.local.v4.f32 	[%rd1+528], {%f665, %f665, %f665, %f665};
	st.local.v4.f32 	[%rd1+1008], {%f665, %f665, %f665, %f665};
	st.local.v4.f32 	[%rd1+1488], {%f665, %f665, %f665, %f665};
	st.local.v4.f32 	[%rd1+1968], {%f665, %f665, %f665, %f665};
	st.local.v4.f32 	[%rd1+2448], {%f665, %f665, %f665, %f665};
	st.local.v4.f32 	[%rd1+2928], {%f665, %f665, %f665, %f665};
	st.local.v4.f32 	[%rd1+3408], {%f665, %f665, %f665, %f665};
	st.local.v4.f32 	[%rd1+96], {%f665, %f665, %f665, %f665};
	st.local.v4.f32 	[%rd1+576], {%f665, %f665, %f665, %f665};
	st.local.v4.f32 	[%rd1+1056], {%f665, %f665, %f665, %f665};
	st.local.v4.f32 	[%rd1+1536], {%f665, %f665, %f665, %f665};
	st.local.v4.f32 	[%rd1+2016], {%f665, %f665, %f665, %f665};
	st.local.v4.f32 	[%rd1+2496], {%f665, %f665, %f665, %f665};
	st.local.v4.f32 	[%rd1+2976], {%f665, %f665, %f665, %f665};
	st.local.v4.f32 	[%rd1+3456], {%f665, %f665, %f665, %f665};
	st.local.v4.f32 	[%rd1+144], {%f665, %f665, %f665, %f665};
	st.local.v4.f32 	[%rd1+624], {%f665, %f665, %f665, %f665};
	st.local.v4.f32 	[%rd1+1104], {%f665, %f665, %f665, %f665};
	st.local.v4.f32 	[%rd1+1584], {%f665, %f665, %f665, %f665};
	st.local.v4.f32 	[%rd1+2064], {%f665, %f665, %f665, %f665};
	st.local.v4.f32 	[%rd1+2544], {%f665, %f665, %f665, %f665};
	st.local.v4.f32 	[%rd1+3024], {%f665, %f665, %f665, %f665};
	st.local.v4.f32 	[%rd1+3504], {%f665, %f665, %f665, %f665};
	st.local.v4.f32 	[%rd1+192], {%f665, %f665, %f665, %f665};
	st.local.v4.f32 	[%rd1+672], {%f665, %f665, %f665, %f665};
	st.local.v4.f32 	[%rd1+1152], {%f665, %f665, %f665, %f665};
	st.local.v4.f32 	[%rd1+1632], {%f665, %f665, %f665, %f665};
	st.local.v4.f32 	[%rd1+2112], {%f665, %f665, %f665, %f665};
	st.local.v4.f32 	[%rd1+2592], {%f665, %f665, %f665, %f665};
	st.local.v4.f32 	[%rd1+3072], {%f665, %f665, %f665, %f665};
	st.local.v4.f32 	[%rd1+3552], {%f665, %f665, %f665, %f665};
	st.local.v4.f32 	[%rd1+240], {%f665, %f665, %f665, %f665};
	st.local.v4.f32 	[%rd1+720], {%f665, %f665, %f665, %f665};
	st.local.v4.f32 	[%rd1+1200], {%f665, %f665, %f665, %f665};
	st.local.v4.f32 	[%rd1+1680], {%f665, %f665, %f665, %f665};
	st.local.v4.f32 	[%rd1+2160], {%f665, %f665, %f665, %f665};
	st.local.v4.f32 	[%rd1+2640], {%f665, %f665, %f665, %f665};
	st.local.v4.f32 	[%rd1+3120], {%f665, %f665, %f665, %f665};
	st.local.v4.f32 	[%rd1+3600], {%f665, %f665, %f665, %f665};
	st.local.v4.f32 	[%rd1+288], {%f665, %f665, %f665, %f665};
	st.local.v4.f32 	[%rd1+768], {%f665, %f665, %f665, %f665};
	st.local.v4.f32 	[%rd1+1248], {%f665, %f665, %f665, %f665};
	st.local.v4.f32 	[%rd1+1728], {%f665, %f665, %f665, %f665};
	st.local.v4.f32 	[%rd1+2208], {%f665, %f665, %f665, %f665};
	st.local.v4.f32 	[%rd1+2688], {%f665, %f665, %f665, %f665};
	st.local.v4.f32 	[%rd1+3168], {%f665, %f665, %f665, %f665};
	st.local.v4.f32 	[%rd1+3648], {%f665, %f665, %f665, %f665};
	st.local.v4.f32 	[%rd1+336], {%f665, %f665, %f665, %f665};
	st.local.v4.f32 	[%rd1+816], {%f665, %f665, %f665, %f665};
	st.local.v4.f32 	[%rd1+1296], {%f665, %f665, %f665, %f665};
	st.local.v4.f32 	[%rd1+1776], {%f665, %f665, %f665, %f665};
	st.local.v4.f32 	[%rd1+2256], {%f665, %f665, %f665, %f665};
	st.local.v4.f32 	[%rd1+2736], {%f665, %f665, %f665, %f665};
	st.local.v4.f32 	[%rd1+3216], {%f665, %f665, %f665, %f665};
	st.local.v4.f32 	[%rd1+3696], {%f665, %f665, %f665, %f665};
	st.local.v4.f32 	[%rd1+384], {%f665, %f665, %f665, %f665};
	st.local.v4.f32 	[%rd1+864], {%f665, %f665, %f665, %f665};
	st.local.v4.f32 	[%rd1+1344], {%f665, %f665, %f665, %f665};
	st.local.v4.f32 	[%rd1+1824], {%f665, %f665, %f665, %f665};
	st.local.v4.f32 	[%rd1+2304], {%f665, %f665, %f665, %f665};
	st.local.v4.f32 	[%rd1+2784], {%f665, %f665, %f665, %f665};
	st.local.v4.f32 	[%rd1+3264], {%f665, %f665, %f665, %f665};
	st.local.v4.f32 	[%rd1+3744], {%f665, %f665, %f665, %f665};
	st.local.v4.f32 	[%rd1+432], {%f665, %f665, %f665, %f665};
	st.local.v4.f32 	[%rd1+912], {%f665, %f665, %f665, %f665};
	st.local.v4.f32 	[%rd1+1392], {%f665, %f665, %f665, %f665};
	st.local.v4.f32 	[%rd1+1872], {%f665, %f665, %f665, %f665};
	st.local.v4.f32 	[%rd1+2352], {%f665, %f665, %f665, %f665};
	st.local.v4.f32 	[%rd1+2832], {%f665, %f665, %f665, %f665};
	st.local.v4.f32 	[%rd1+3312], {%f665, %f665, %f665, %f665};
	st.local.v4.f32 	[%rd1+3792], {%f665, %f665, %f665, %f665};
	st.local.v4.f32 	[%rd1+16], {%f665, %f665, %f665, %f665};
	st.local.v4.f32 	[%rd1+496], {%f665, %f665, %f665, %f665};
	st.local.v4.f32 	[%rd1+976], {%f665, %f665, %f665, %f665};
	st.local.v4.f32 	[%rd1+1456], {%f665, %f665, %f665, %f665};
	st.local.v4.f32 	[%rd1+1936], {%f665, %f665, %f665, %f665};
	st.local.v4.f32 	[%rd1+2416], {%f665, %f665, %f665, %f665};
	st.local.v4.f32 	[%rd1+2896], {%f665, %f665, %f665, %f665};
	st.local.v4.f32 	[%rd1+3376], {%f665, %f665, %f665, %f665};
	st.local.v4.f32 	[%rd1+64], {%f665, %f665, %f665, %f665};
	st.local.v4.f32 	[%rd1+544], {%f665, %f665, %f665, %f665};
	st.local.v4.f32 	[%rd1+1024], {%f665, %f665, %f665, %f665};
	st.local.v4.f32 	[%rd1+1504], {%f665, %f665, %f665, %f665};
	st.local.v4.f32 	[%rd1+1984], {%f665, %f665, %f665, %f665};
	st.local.v4.f32 	[%rd1+2464], {%f665, %f665, %f665, %f665};
	st.local.v4.f32 	[%rd1+2944], {%f665, %f665, %f665, %f665};
	st.local.v4.f32 	[%rd1+3424], {%f665, %f665, %f665, %f665};
	st.local.v4.f32 	[%rd1+112], {%f665, %f665, %f665, %f665};
	st.local.v4.f32 	[%rd1+592], {%f665, %f665, %f665, %f665};
	st.local.v4.f32 	[%rd1+1072], {%f665, %f665, %f665, %f665};
	st.local.v4.f32 	[%rd1+1552], {%f665, %f665, %f665, %f665};
	st.local.v4.f32 	[%rd1+2032], {%f665, %f665, %f665, %f665};
	st.local.v4.f32 	[%rd1+2512], {%f665, %f665, %f665, %f665};
	st.local.v4.f32 	[%rd1+2992], {%f665, %f665, %f665, %f665};
	st.local.v4.f32 	[%rd1+3472], {%f665, %f665, %f665, %f665};
	st.local.v4.f32 	[%rd1+160], {%f665, %f665, %f665, %f665};
	st.local.v4.f32 	[%rd1+640], {%f665, %f665, %f665, %f665};
	st.local.v4.f32 	[%rd1+1120], {%f665, %f665, %f665, %f665};
	st.local.v4.f32 	[%rd1+1600], {%f665, %f665, %f665, %f665};
	st.local.v4.f32 	[%rd1+2080], {%f665, %f665, %f665, %f665};
	st.local.v4.f32 	[%rd1+2560], {%f665, %f665, %f665, %f665};
	st.local.v4.f32 	[%rd1+3040], {%f665, %f665, %f665, %f665};
	st.local.v4.f32 	[%rd1+3520], {%f665, %f665, %f665, %f665};
	st.local.v4.f32 	[%rd1+208], {%f665, %f665, %f665, %f665};
	st.local.v4.f32 	[%rd1+688], {%f665, %f665, %f665, %f665};
	st.local.v4.f32 	[%rd1+1168], {%f665, %f665, %f665, %f665};
	st.local.v4.f32 	[%rd1+1648], {%f665, %f665, %f665, %f665};
	st.local.v4.f32 	[%rd1+2128], {%f665, %f665, %f665, %f665};
	st.local.v4.f32 	[%rd1+2608], {%f665, %f665, %f665, %f665};
	st.local.v4.f32 	[%rd1+3088], {%f665, %f665, %f665, %f665};
	st.local.v4.f32 	[%rd1+3568], {%f665, %f665, %f665, %f665};
	st.local.v4.f32 	[%rd1+256], {%f665, %f665, %f665, %f665};
	st.local.v4.f32 	[%rd1+736], {%f665, %f665, %f665, %f665};
	st.local.v4.f32 	[%rd1+1216], {%f665, %f665, %f665, %f665};
	st.local.v4.f32 	[%rd1+1696], {%f665, %f665, %f665, %f665};
	st.local.v4.f32 	[%rd1+2176], {%f665, %f665, %f665, %f665};
	st.local.v4.f32 	[%rd1+2656], {%f665, %f665, %f665, %f665};
	st.local.v4.f32 	[%rd1+3136], {%f665, %f665, %f665, %f665};
	st.local.v4.f32 	[%rd1+3616], {%f665, %f665, %f665, %f665};
	st.local.v4.f32 	[%rd1+304], {%f665, %f665, %f665, %f665};
	st.local.v4.f32 	[%rd1+784], {%f665, %f665, %f665, %f665};
	st.local.v4.f32 	[%rd1+1264], {%f665, %f665, %f665, %f665};
	st.local.v4.f32 	[%rd1+1744], {%f665, %f665, %f665, %f665};
	st.local.v4.f32 	[%rd1+2224], {%f665, %f665, %f665, %f665};
	st.local.v4.f32 	[%rd1+2704], {%f665, %f665, %f665, %f665};
	st.local.v4.f32 	[%rd1+3184], {%f665, %f665, %f665, %f665};
	st.local.v4.f32 	[%rd1+3664], {%f665, %f665, %f665, %f665};
	st.local.v4.f32 	[%rd1+352], {%f665, %f665, %f665, %f665};
	st.local.v4.f32 	[%rd1+832], {%f665, %f665, %f665, %f665};
	st.local.v4.f32 	[%rd1+1312], {%f665, %f665, %f665, %f665};
	st.local.v4.f32 	[%rd1+1792], {%f665, %f665, %f665, %f665};
	st.local.v4.f32 	[%rd1+2272], {%f665, %f665, %f665, %f665};
	st.local.v4.f32 	[%rd1+2752], {%f665, %f665, %f665, %f665};
	st.local.v4.f32 	[%rd1+3232], {%f665, %f665, %f665, %f665};
	st.local.v4.f32 	[%rd1+3712], {%f665, %f665, %f665, %f665};
	st.local.v4.f32 	[%rd1+400], {%f665, %f665, %f665, %f665};
	st.local.v4.f32 	[%rd1+880], {%f665, %f665, %f665, %f665};
	st.local.v4.f32 	[%rd1+1360], {%f665, %f665, %f665, %f665};
	st.local.v4.f32 	[%rd1+1840], {%f665, %f665, %f665, %f665};
	st.local.v4.f32 	[%rd1+2320], {%f665, %f665, %f665, %f665};
	st.local.v4.f32 	[%rd1+2800], {%f665, %f665, %f665, %f665};
	st.local.v4.f32 	[%rd1+3280], {%f665, %f665, %f665, %f665};
	st.local.v4.f32 	[%rd1+3760], {%f665, %f665, %f665, %f665};
	st.local.v4.f32 	[%rd1+448], {%f665, %f665, %f665, %f665};
	st.local.v4.f32 	[%rd1+928], {%f665, %f665, %f665, %f665};
	st.local.v4.f32 	[%rd1+1408], {%f665, %f665, %f665, %f665};
	st.local.v4.f32 	[%rd1+1888], {%f665, %f665, %f665, %f665};
	st.local.v4.f32 	[%rd1+2368], {%f665, %f665, %f665, %f665};
	st.local.v4.f32 	[%rd1+2848], {%f665, %f665, %f665, %f665};
	st.local.v4.f32 	[%rd1+3328], {%f665, %f665, %f665, %f665};
	st.local.v4.f32 	[%rd1+3808], {%f665, %f665, %f665, %f665};
	st.local.v4.f32 	[%rd1+32], {%f665, %f665, %f665, %f665};
	st.local.v4.f32 	[%rd1+512], {%f665, %f665, %f665, %f665};
	st.local.v4.f32 	[%rd1+992], {%f665, %f665, %f665, %f665};
	st.local.v4.f32 	[%rd1+1472], {%f665, %f665, %f665, %f665};
	st.local.v4.f32 	[%rd1+1952], {%f665, %f665, %f665, %f665};
	st.local.v4.f32 	[%rd1+2432], {%f665, %f665, %f665, %f665};
	st.local.v4.f32 	[%rd1+2912], {%f665, %f665, %f665, %f665};
	st.local.v4.f32 	[%rd1+3392], {%f665, %f665, %f665, %f665};
	st.local.v4.f32 	[%rd1+80], {%f665, %f665, %f665, %f665};
	st.local.v4.f32 	[%rd1+560], {%f665, %f665, %f665, %f665};
	st.local.v4.f32 	[%rd1+1040], {%f665, %f665, %f665, %f665};
	st.local.v4.f32 	[%rd1+1520], {%f665, %f665, %f665, %f665};
	st.local.v4.f32 	[%rd1+2000], {%f665, %f665, %f665, %f665};
	st.local.v4.f32 	[%rd1+2480], {%f665, %f665, %f665, %f665};
	st.local.v4.f32 	[%rd1+2960], {%f665, %f665, %f665, %f665};
	st.local.v4.f32 	[%rd1+3440], {%f665, %f665, %f665, %f665};
	st.local.v4.f32 	[%rd1+128], {%f665, %f665, %f665, %f665};
	st.local.v4.f32 	[%rd1+608], {%f665, %f665, %f665, %f665};
	st.local.v4.f32 	[%rd1+1088], {%f665, %f665, %f665, %f665};
	st.local.v4.f32 	[%rd1+1568], {%f665, %f665, %f665, %f665};
	st.local.v4.f32 	[%rd1+2048], {%f665, %f665, %f665, %f665};
	st.local.v4.f32 	[%rd1+2528], {%f665, %f665, %f665, %f665};
	st.local.v4.f32 	[%rd1+3008], {%f665, %f665, %f665, %f665};
	st.local.v4.f32 	[%rd1+3488], {%f665, %f665, %f665, %f665};
	st.local.v4.f32 	[%rd1+176], {%f665, %f665, %f665, %f665};
	st.local.v4.f32 	[%rd1+656], {%f665, %f665, %f665, %f665};
	st.local.v4.f32 	[%rd1+1136], {%f665, %f665, %f665, %f665};
	st.local.v4.f32 	[%rd1+1616], {%f665, %f665, %f665, %f665};
	st.local.v4.f32 	[%rd1+2096], {%f665, %f665, %f665, %f665};
	st.local.v4.f32 	[%rd1+2576], {%f665, %f665, %f665, %f665};
	st.local.v4.f32 	[%rd1+3056], {%f665, %f665, %f665, %f665};
	st.local.v4.f32 	[%rd1+3536], {%f665, %f665, %f665, %f665};
	st.local.v4.f32 	[%rd1+224], {%f665, %f665, %f665, %f665};
	st.local.v4.f32 	[%rd1+704], {%f665, %f665, %f665, %f665};
	st.local.v4.f32 	[%rd1+1184], {%f665, %f665, %f665, %f665};
	st.local.v4.f32 	[%rd1+1664], {%f665, %f665, %f665, %f665};
	st.local.v4.f32 	[%rd1+2144], {%f665, %f665, %f665, %f665};
	st.local.v4.f32 	[%rd1+2624], {%f665, %f665, %f665, %f665};
	st.local.v4.f32 	[%rd1+3104], {%f665, %f665, %f665, %f665};
	st.local.v4.f32 	[%rd1+3584], {%f665, %f665, %f665, %f665};
	st.local.v4.f32 	[%rd1+272], {%f665, %f665, %f665, %f665};
	st.local.v4.f32 	[%rd1+752], {%f665, %f665, %f665, %f665};
	st.local.v4.f32 	[%rd1+1232], {%f665, %f665, %f665, %f665};
	st.local.v4.f32 	[%rd1+1712], {%f665, %f665, %f665, %f665};
	st.local.v4.f32 	[%rd1+2192], {%f665, %f665, %f665, %f665};
	st.local.v4.f32 	[%rd1+2672], {%f665, %f665, %f665, %f665};
	st.local.v4.f32 	[%rd1+3152], {%f665, %f665, %f665, %f665};
	st.local.v4.f32 	[%rd1+3632], {%f665, %f665, %f665, %f665};
	st.local.v4.f32 	[%rd1+320], {%f665, %f665, %f665, %f665};
	st.local.v4.f32 	[%rd1+800], {%f665, %f665, %f665, %f665};
	st.local.v4.f32 	[%rd1+1280], {%f665, %f665, %f665, %f665};
	st.local.v4.f32 	[%rd1+1760], {%f665, %f665, %f665, %f665};
	st.local.v4.f32 	[%rd1+2240], {%f665, %f665, %f665, %f665};
	st.local.v4.f32 	[%rd1+2720], {%f665, %f665, %f665, %f665};
	st.local.v4.f32 	[%rd1+3200], {%f665, %f665, %f665, %f665};
	st.local.v4.f32 	[%rd1+3680], {%f665, %f665, %f665, %f665};
	st.local.v4.f32 	[%rd1+368], {%f665, %f665, %f665, %f665};
	st.local.v4.f32 	[%rd1+848], {%f665, %f665, %f665, %f665};
	st.local.v4.f32 	[%rd1+1328], {%f665, %f665, %f665, %f665};
	st.local.v4.f32 	[%rd1+1808], {%f665, %f665, %f665, %f665};
	st.local.v4.f32 	[%rd1+2288], {%f665, %f665, %f665, %f665};
	st.local.v4.f32 	[%rd1+2768], {%f665, %f665, %f665, %f665};
	st.local.v4.f32 	[%rd1+3248], {%f665, %f665, %f665, %f665};
	st.local.v4.f32 	[%rd1+3728], {%f665, %f665, %f665, %f665};
	st.local.v4.f32 	[%rd1+416], {%f665, %f665, %f665, %f665};
	st.local.v4.f32 	[%rd1+896], {%f665, %f665, %f665, %f665};
	st.local.v4.f32 	[%rd1+1376], {%f665, %f665, %f665, %f665};
	st.local.v4.f32 	[%rd1+1856], {%f665, %f665, %f665, %f665};
	st.local.v4.f32 	[%rd1+2336], {%f665, %f665, %f665, %f665};
	st.local.v4.f32 	[%rd1+2816], {%f665, %f665, %f665, %f665};
	st.local.v4.f32 	[%rd1+3296], {%f665, %f665, %f665, %f665};
	st.local.v4.f32 	[%rd1+3776], {%f665, %f665, %f665, %f665};
	st.local.v4.f32 	[%rd1+464], {%f665, %f665, %f665, %f665};
	st.local.v4.f32 	[%rd1+944], {%f665, %f665, %f665, %f665};
	st.local.v4.f32 	[%rd1+1424], {%f665, %f665, %f665, %f665};
	st.local.v4.f32 	[%rd1+1904], {%f665, %f665, %f665, %f665};
	st.local.v4.f32 	[%rd1+2384], {%f665, %f665, %f665, %f665};
	st.local.v4.f32 	[%rd1+2864], {%f665, %f665, %f665, %f665};
	st.local.v4.f32 	[%rd1+3344], {%f665, %f665, %f665, %f665};
	st.local.v4.f32 	[%rd1+3824], {%f665, %f665, %f665, %f665};
	mov.u32 	%r46, %tid.x;
	cvt.u16.u32 	%rs11, %r46;
	mul.hi.u16 	%rs1, %rs11, 3277;
	mul.lo.s16 	%rs12, %rs1, 20;
	sub.s16 	%rs13, %rs11, %rs12;
	shr.u16 	%rs2, %rs13, 1;
	mov.b32 	%r261, 0;
	and.b32  	%r49, %r46, 1;
	mov.u32 	%r3, %ctaid.x;
	shr.u32 	%r4, %r3, 2;
	mul.lo.s32 	%r50, %r4, 76800;
	or.b32  	%r51, %r49, %r50;
$L__BB0_1:
	bar.sync 	0;
	shl.b32 	%r48, %r261, 1;
	add.s32 	%r52, %r51, %r48;
	add.s32 	%r5, %r52, -3904;
	mov.b32 	%r262, 0;
$L__BB0_2:
	ld.param.u64 	%rd60, [my_kernel_kernel0_param_0];
	cvta.to.global.u64 	%rd3, %rd60;
	mul.lo.s32 	%r7, %r4, 20;
	shr.u32 	%r53, %r46, 1;
	mad.lo.s32 	%r8, %r262, 20, %r53;
	setp.gt.u32 	%p4, %r8, 5123;
	@%p4 bra 	$L__BB0_8;
	mad.lo.s32 	%r9, %r262, 40, %r46;
	setp.gt.u32 	%p5, %r9, 10247;
	mov.f32 	%f1009, 0f00000000;
	@%p5 bra 	$L__BB0_8;
	cvt.u16.u32 	%rs3, %r8;
	mul.hi.u16 	%rs14, %rs3, 13097;
	shr.u16 	%rs15, %rs14, 8;
	mul.lo.s16 	%rs16, %rs15, 1281;
	sub.s16 	%rs17, %rs3, %rs16;
	mul.hi.u16 	%rs18, %rs17, 2149;
	shr.u16 	%rs19, %rs18, 1;
	cvt.u32.u16 	%r10, %rs19;
	or.b32  	%r54, %r7, %r10;
	setp.eq.s32 	%p6, %r54, 0;
	@%p6 bra 	$L__BB0_7;
	mul.hi.u16 	%rs20, %rs3, 8595;
	shr.u16 	%rs21, %rs20, 3;
	mul.lo.s16 	%rs22, %rs21, 61;
	sub.s16 	%rs4, %rs3, %rs22;
	setp.eq.s16 	%p7, %rs4, 0;
	@%p7 bra 	$L__BB0_7;
	cvt.u32.u16 	%r55, %rs15;
	shl.b16 	%rs25, %rs4, 6;
	cvt.u32.u16 	%r56, %rs25;
	mad.lo.s32 	%r57, %r55, 230400, %r5;
	add.s32 	%r58, %r57, %r56;
	mad.lo.s32 	%r59, %r10, 3840, %r58;
	mul.wide.s32 	%rd15, %r59, 4;
	add.s64 	%rd16, %rd3, %rd15;
	ld.global.nc.f32 	%f1009, [%rd16];
$L__BB0_7:
	shl.b32 	%r60, %r9, 2;
	mov.u32 	%r61, _ZZ17my_kernel_kernel0E18PaddedInput_shared;
	add.s32 	%r62, %r61, %r60;
	st.shared.f32 	[%r62], %f1009;
$L__BB0_8:
	add.s32 	%r11, %r46, 80;
	add.s32 	%r12, %r46, 120;
	add.s32 	%r13, %r262, 1;
	setp.eq.s32 	%p8, %r13, 257;
	@%p8 bra 	$L__BB0_28;
	setp.gt.u32 	%p9, %r8, 5103;
	@%p9 bra 	$L__BB0_15;
	mad.lo.s32 	%r14, %r13, 40, %r46;
	setp.gt.u32 	%p10, %r14, 10247;
	mov.f32 	%f1010, 0f00000000;
	@%p10 bra 	$L__BB0_15;
	cvt.u16.u32 	%rs26, %r8;
	add.s16 	%rs5, %rs26, 20;
	mul.hi.u16 	%rs27, %rs5, 13097;
	shr.u16 	%rs28, %rs27, 8;
	mul.lo.s16 	%rs29, %rs28, 1281;
	sub.s16 	%rs30, %rs5, %rs29;
	mul.hi.u16 	%rs31, %rs30, 2149;
	shr.u16 	%rs32, %rs31, 1;
	cvt.u32.u16 	%r15, %rs32;
	or.b32  	%r63, %r7, %r15;
	setp.eq.s32 	%p11, %r63, 0;
	@%p11 bra 	$L__BB0_14;
	mul.hi.u16 	%rs33, %rs5, 8595;
	shr.u16 	%rs34, %rs33, 3;
	mul.lo.s16 	%rs35, %rs34, 61;
	sub.s16 	%rs6, %rs5, %rs35;
	setp.eq.s16 	%p12, %rs6, 0;
	@%p12 bra 	$L__BB0_14;
	cvt.u32.u16 	%r64, %rs28;
	shl.b16 	%rs38, %rs6, 6;
	cvt.u32.u16 	%r65, %rs38;
	mad.lo.s32 	%r66, %r64, 230400, %r5;
	add.s32 	%r67, %r66, %r65;
	mad.lo.s32 	%r68, %r15, 3840, %r67;
	mul.wide.s32 	%rd17, %r68, 4;
	add.s64 	%rd18, %rd3, %rd17;
	ld.global.nc.f32 	%f1010, [%rd18];
$L__BB0_14:
	shl.b32 	%r69, %r14, 2;
	mov.u32 	%r70, _ZZ17my_kernel_kernel0E18PaddedInput_shared;
	add.s32 	%r71, %r70, %r69;
	st.shared.f32 	[%r71], %f1010;
$L__BB0_15:
	setp.gt.u32 	%p13, %r8, 5083;
	@%p13 bra 	$L__BB0_21;
	mad.lo.s32 	%r16, %r262, 40, %r11;
	setp.gt.u32 	%p14, %r16, 10247;
	mov.f32 	%f1011, 0f00000000;
	@%p14 bra 	$L__BB0_21;
	cvt.u16.u32 	%rs39, %r8;
	add.s16 	%rs7, %rs39, 40;
	mul.hi.u16 	%rs40, %rs7, 13097;
	shr.u16 	%rs41, %rs40, 8;
	mul.lo.s16 	%rs42, %rs41, 1281;
	sub.s16 	%rs43, %rs7, %rs42;
	mul.hi.u16 	%rs44, %rs43, 2149;
	shr.u16 	%rs45, %rs44, 1;
	cvt.u32.u16 	%r17, %rs45;
	or.b32  	%r72, %r7, %r17;
	setp.eq.s32 	%p15, %r72, 0;
	@%p15 bra 	$L__BB0_20;
	mul.hi.u16 	%rs46, %rs7, 8595;
	shr.u16 	%rs47, %rs46, 3;
	mul.lo.s16 	%rs48, %rs47, 61;
	sub.s16 	%rs8, %rs7, %rs48;
	setp.eq.s16 	%p16, %rs8, 0;
	@%p16 bra 	$L__BB0_20;
	cvt.u32.u16 	%r73, %rs41;
	shl.b16 	%rs51, %rs8, 6;
	cvt.u32.u16 	%r74, %rs51;
	mad.lo.s32 	%r75, %r73, 230400, %r5;
	add.s32 	%r76, %r75, %r74;
	mad.lo.s32 	%r77, %r17, 3840, %r76;
	mul.wide.s32 	%rd19, %r77, 4;
	add.s64 	%rd20, %rd3, %rd19;
	ld.global.nc.f32 	%f1011, [%rd20];
$L__BB0_20:
	shl.b32 	%r78, %r16, 2;
	mov.u32 	%r79, _ZZ17my_kernel_kernel0E18PaddedInput_shared;
	add.s32 	%r80, %r79, %r78;
	st.shared.f32 	[%r80], %f1011;
$L__BB0_21:
	setp.gt.u32 	%p17, %r8, 5063;
	@%p17 bra 	$L__BB0_27;
	mad.lo.s32 	%r18, %r262, 40, %r12;
	setp.gt.u32 	%p18, %r18, 10247;
	mov.f32 	%f1012, 0f00000000;
	@%p18 bra 	$L__BB0_27;
	cvt.u16.u32 	%rs52, %r8;
	add.s16 	%rs9, %rs52, 60;
	mul.hi.u16 	%rs53, %rs9, 13097;
	shr.u16 	%rs54, %rs53, 8;
	mul.lo.s16 	%rs55, %rs54, 1281;
	sub.s16 	%rs56, %rs9, %rs55;
	mul.hi.u16 	%rs57, %rs56, 2149;
	shr.u16 	%rs58, %rs57, 1;
	cvt.u32.u16 	%r19, %rs58;
	or.b32  	%r81, %r7, %r19;
	setp.eq.s32 	%p19, %r81, 0;
	@%p19 bra 	$L__BB0_26;
	mul.hi.u16 	%rs59, %rs9, 8595;
	shr.u16 	%rs60, %rs59, 3;
	mul.lo.s16 	%rs61, %rs60, 61;
	sub.s16 	%rs10, %rs9, %rs61;
	setp.eq.s16 	%p20, %rs10, 0;
	@%p20 bra 	$L__BB0_26;
	cvt.u32.u16 	%r82, %rs54;
	shl.b16 	%rs64, %rs10, 6;
	cvt.u32.u16 	%r83, %rs64;
	mad.lo.s32 	%r84, %r82, 230400, %r5;
	add.s32 	%r85, %r84, %r83;
	mad.lo.s32 	%r86, %r19, 3840, %r85;
	mul.wide.s32 	%rd21, %r86, 4;
	add.s64 	%rd22, %rd3, %rd21;
	ld.global.nc.f32 	%f1012, [%rd22];
$L__BB0_26:
	shl.b32 	%r87, %r18, 2;
	mov.u32 	%r88, _ZZ17my_kernel_kernel0E18PaddedInput_shared;
	add.s32 	%r89, %r88, %r87;
	st.shared.f32 	[%r89], %f1012;
$L__BB0_27:
	add.s32 	%r262, %r262, 4;
	bra.uni 	$L__BB0_2;
$L__BB0_28:
	ld.param.u64 	%rd61, [my_kernel_kernel0_param_1];
	cvta.to.global.u64 	%rd4, %rd61;
	shl.b32 	%r90, %r46, 2;
	mov.u32 	%r91, _ZZ17my_kernel_kernel0E18placeholder_shared;
	add.s32 	%r21, %r91, %r90;
	setp.gt.u32 	%p21, %r46, 575;
	shl.b32 	%r92, %r261, 8;
	shl.b32 	%r93, %r3, 5;
	and.b32  	%r94, %r93, 96;
	or.b32  	%r22, %r92, %r94;
	@%p21 bra 	$L__BB0_30;
	shl.b32 	%r95, %r46, 7;
	or.b32  	%r96, %r46, %r95;
	and.b32  	%r97, %r96, 122911;
	and.b32  	%r99, %r90, 128;
	or.b32  	%r100, %r97, %r99;
	add.s32 	%r101, %r22, %r100;
	mul.wide.u32 	%rd23, %r101, 4;
	add.s64 	%rd24, %rd4, %rd23;
	ld.global.nc.f32 	%f674, [%rd24];
	st.shared.f32 	[%r21], %f674;
$L__BB0_30:
	setp.gt.u32 	%p22, %r46, 535;
	@%p22 bra 	$L__BB0_32;
	add.s32 	%r102, %r46, 8;
	add.s32 	%r103, %r46, 40;
	shl.b32 	%r104, %r103, 7;
	or.b32  	%r105, %r102, %r104;
	and.b32  	%r106, %r105, 122911;
	shl.b32 	%r107, %r103, 2;
	and.b32  	%r108, %r107, 128;
	or.b32  	%r109, %r106, %r108;
	add.s32 	%r110, %r22, %r109;
	mul.wide.u32 	%rd25, %r110, 4;
	add.s64 	%rd26, %rd4, %rd25;
	ld.global.nc.f32 	%f675, [%rd26];
	st.shared.f32 	[%r21+160], %f675;
$L__BB0_32:
	setp.gt.u32 	%p23, %r46, 495;
	@%p23 bra 	$L__BB0_34;
	and.b32  	%r111, %r46, 31;
	xor.b32  	%r112, %r111, 16;
	shl.b32 	%r113, %r11, 7;
	and.b32  	%r114, %r113, 122880;
	or.b32  	%r115, %r112, %r114;
	shl.b32 	%r116, %r11, 2;
	and.b32  	%r117, %r116, 128;
	or.b32  	%r118, %r115, %r117;
	add.s32 	%r119, %r22, %r118;
	mul.wide.u32 	%rd27, %r119, 4;
	add.s64 	%rd28, %rd4, %rd27;
	ld.global.nc.f32 	%f676, [%rd28];
	st.shared.f32 	[%r21+320], %f676;
$L__BB0_34:
	setp.gt.u32 	%p24, %r46, 455;
	@%p24 bra 	$L__BB0_36;
	add.s32 	%r120, %r46, 24;
	shl.b32 	%r121, %r12, 7;
	or.b32  	%r122, %r120, %r121;
	and.b32  	%r123, %r122, 122911;
	shl.b32 	%r124, %r12, 2;
	and.b32  	%r125, %r124, 128;
	or.b32  	%r126, %r123, %r125;
	add.s32 	%r127, %r22, %r126;
	mul.wide.u32 	%rd29, %r127, 4;
	add.s64 	%rd30, %rd4, %rd29;
	ld.global.nc.f32 	%f677, [%rd30];
	st.shared.f32 	[%r21+480], %f677;
$L__BB0_36:
	setp.gt.u32 	%p25, %r46, 415;
	@%p25 bra 	$L__BB0_38;
	add.s32 	%r128, %r46, 160;
	shl.b32 	%r129, %r128, 7;
	or.b32  	%r130, %r46, %r129;
	and.b32  	%r131, %r130, 122911;
	shl.b32 	%r132, %r128, 2;
	and.b32  	%r133, %r132, 128;
	or.b32  	%r134, %r131, %r133;
	add.s32 	%r135, %r22, %r134;
	mul.wide.u32 	%rd31, %r135, 4;
	add.s64 	%rd32, %rd4, %rd31;
	ld.global.nc.f32 	%f678, [%rd32];
	st.shared.f32 	[%r21+640], %f678;
$L__BB0_38:
	setp.gt.u32 	%p26, %r46, 375;
	@%p26 bra 	$L__BB0_40;
	add.s32 	%r136, %r46, 8;
	add.s32 	%r137, %r46, 200;
	shl.b32 	%r138, %r137, 7;
	or.b32  	%r139, %r136, %r138;
	and.b32  	%r140, %r139, 122911;
	shl.b32 	%r141, %r137, 2;
	and.b32  	%r142, %r141, 128;
	or.b32  	%r143, %r140, %r142;
	add.s32 	%r144, %r22, %r143;
	mul.wide.u32 	%rd33, %r144, 4;
	add.s64 	%rd34, %rd4, %rd33;
	ld.global.nc.f32 	%f679, [%rd34];
	st.shared.f32 	[%r21+800], %f679;
$L__BB0_40:
	setp.gt.u32 	%p27, %r46, 335;
	@%p27 bra 	$L__BB0_42;
	and.b32  	%r145, %r46, 31;
	xor.b32  	%r146, %r145, 16;
	add.s32 	%r147, %r46, 240;
	shl.b32 	%r148, %r147, 7;
	and.b32  	%r149, %r148, 122880;
	or.b32  	%r150, %r146, %r149;
	shl.b32 	%r151, %r147, 2;
	and.b32  	%r152, %r151, 128;
	or.b32  	%r153, %r150, %r152;
	add.s32 	%r154, %r22, %r153;
	mul.wide.u32 	%rd35, %r154, 4;
	add.s64 	%rd36, %rd4, %rd35;
	ld.global.nc.f32 	%f680, [%rd36];
	st.shared.f32 	[%r21+960], %f680;
$L__BB0_42:
	setp.gt.u32 	%p28, %r46, 295;
	@%p28 bra 	$L__BB0_44;
	add.s32 	%r155, %r46, 24;
	add.s32 	%r156, %r46, 280;
	shl.b32 	%r157, %r156, 7;
	or.b32  	%r158, %r155, %r157;
	and.b32  	%r159, %r158, 122911;
	shl.b32 	%r160, %r156, 2;
	and.b32  	%r161, %r160, 128;
	or.b32  	%r162, %r159, %r161;
	add.s32 	%r163, %r22, %r162;
	mul.wide.u32 	%rd37, %r163, 4;
	add.s64 	%rd38, %rd4, %rd37;
	ld.global.nc.f32 	%f681, [%rd38];
	st.shared.f32 	[%r21+1120], %f681;
$L__BB0_44:
	setp.gt.u32 	%p29, %r46, 255;
	@%p29 bra 	$L__BB0_46;
	shl.b32 	%r164, %r46, 7;
	add.s32 	%r165, %r164, 40960;
	or.b32  	%r166, %r46, %r165;
	and.b32  	%r167, %r166, 122911;
	and.b32  	%r169, %r90, 128;
	or.b32  	%r170, %r167, %r169;
	add.s32 	%r171, %r22, %r170;
	mul.wide.u32 	%rd39, %r171, 4;
	add.s64 	%rd40, %rd4, %rd39;
	ld.global.nc.f32 	%f682, [%rd40];
	st.shared.f32 	[%r21+1280], %f682;
$L__BB0_46:
	setp.gt.u32 	%p30, %r46, 215;
	@%p30 bra 	$L__BB0_48;
	add.s32 	%r172, %r46, 8;
	add.s32 	%r173, %r46, 360;
	shl.b32 	%r174, %r173, 7;
	or.b32  	%r175, %r172, %r174;
	and.b32  	%r176, %r175, 122911;
	shl.b32 	%r177, %r173, 2;
	and.b32  	%r178, %r177, 128;
	or.b32  	%r179, %r176, %r178;
	add.s32 	%r180, %r22, %r179;
	mul.wide.u32 	%rd41, %r180, 4;
	add.s64 	%rd42, %rd4, %rd41;
	ld.global.nc.f32 	%f683, [%rd42];
	st.shared.f32 	[%r21+1440], %f683;
$L__BB0_48:
	setp.gt.u32 	%p31, %r46, 175;
	@%p31 bra 	$L__BB0_50;
	and.b32  	%r181, %r46, 31;
	xor.b32  	%r182, %r181, 16;
	add.s32 	%r183, %r46, 400;
	shl.b32 	%r184, %r183, 7;
	and.b32  	%r185, %r184, 122880;
	or.b32  	%r186, %r182, %r185;
	shl.b32 	%r187, %r183, 2;
	and.b32  	%r188, %r187, 128;
	or.b32  	%r189, %r186, %r188;
	add.s32 	%r190, %r22, %r189;
	mul.wide.u32 	%rd43, %r190, 4;
	add.s64 	%rd44, %rd4, %rd43;
	ld.global.nc.f32 	%f684, [%rd44];
	st.shared.f32 	[%r21+1600], %f684;
$L__BB0_50:
	setp.gt.u32 	%p32, %r46, 135;
	@%p32 bra 	$L__BB0_52;
	add.s32 	%r191, %r46, 24;
	add.s32 	%r192, %r46, 440;
	shl.b32 	%r193, %r192, 7;
	or.b32  	%r194, %r191, %r193;
	and.b32  	%r195, %r194, 122911;
	shl.b32 	%r196, %r192, 2;
	and.b32  	%r197, %r196, 128;
	or.b32  	%r198, %r195, %r197;
	add.s32 	%r199, %r22, %r198;
	mul.wide.u32 	%rd45, %r199, 4;
	add.s64 	%rd46, %rd4, %rd45;
	ld.global.nc.f32 	%f685, [%rd46];
	st.shared.f32 	[%r21+1760], %f685;
$L__BB0_52:
	setp.gt.u32 	%p33, %r46, 95;
	@%p33 bra 	$L__BB0_54;
	add.s32 	%r200, %r46, 480;
	shl.b32 	%r201, %r200, 7;
	or.b32  	%r202, %r46, %r201;
	and.b32  	%r203, %r202, 122911;
	shl.b32 	%r204, %r200, 2;
	and.b32  	%r205, %r204, 128;
	or.b32  	%r206, %r203, %r205;
	add.s32 	%r207, %r22, %r206;
	mul.wide.u32 	%rd47, %r207, 4;
	add.s64 	%rd48, %rd4, %rd47;
	ld.global.nc.f32 	%f686, [%rd48];
	st.shared.f32 	[%r21+1920], %f686;
$L__BB0_54:
	setp.gt.u32 	%p34, %r46, 55;
	@%p34 bra 	$L__BB0_56;
	add.s32 	%r208, %r46, 8;
	add.s32 	%r209, %r46, 520;
	shl.b32 	%r210, %r209, 7;
	or.b32  	%r211, %r208, %r210;
	and.b32  	%r212, %r211, 73759;
	shl.b32 	%r213, %r209, 2;
	and.b32  	%r214, %r213, 128;
	or.b32  	%r215, %r212, %r214;
	add.s32 	%r216, %r22, %r215;
	mul.wide.u32 	%rd49, %r216, 4;
	add.s64 	%rd50, %rd4, %rd49;
	ld.global.nc.f32 	%f687, [%rd50];
	st.shared.f32 	[%r21+2080], %f687;
$L__BB0_56:
	setp.gt.u32 	%p35, %r46, 15;
	@%p35 bra 	$L__BB0_58;
	xor.b32  	%r217, %r46, 16;
	add.s32 	%r218, %r22, %r217;
	mul.wide.u32 	%rd51, %r218, 4;
	add.s64 	%rd52, %rd4, %rd51;
	ld.global.nc.f32 	%f688, [%rd52+262656];
	st.shared.f32 	[%r21+2240], %f688;
$L__BB0_58:
	bar.sync 	0;
	mov.b32 	%r263, 0;
	mov.pred 	%p47, -1;
$L__BB0_59:
	mov.pred 	%p1, %p47;
	mul.wide.u16 	%r221, %rs1, 1220;
	mul.lo.s16 	%rs65, %rs2, 12;
	cvt.u32.u16 	%r222, %rs65;
	add.s32 	%r223, %r221, %r222;
	add.s32 	%r24, %r223, %r263;
	shl.b32 	%r224, %r263, 5;
	mov.u32 	%r225, %tid.x;
	shl.b32 	%r226, %r225, 2;
	and.b32  	%r227, %r226, 4;
	or.b32  	%r25, %r224, %r227;
	mov.b32 	%r264, 0;
$L__BB0_60:
	mov.b32 	%r265, 0;
	mov.pred 	%p48, -1;
$L__BB0_61:
	mov.pred 	%p2, %p48;
	shl.b32 	%r28, %r264, 2;
	add.s32 	%r230, %r265, %r28;
	add.s32 	%r29, %r25, %r265;
	mul.wide.u32 	%rd53, %r230, 4;
	add.s64 	%rd5, %rd1, %rd53;
	ld.local.f32 	%f1332, [%rd5];
	ld.local.f32 	%f1331, [%rd5+432];
	ld.local.f32 	%f1330, [%rd5+480];
	ld.local.f32 	%f1329, [%rd5+960];
	ld.local.f32 	%f1328, [%rd5+1440];
	ld.local.f32 	%f1327, [%rd5+1920];
	ld.local.f32 	%f1326, [%rd5+2400];
	ld.local.f32 	%f1325, [%rd5+2880];
	ld.local.f32 	%f1324, [%rd5+3360];
	ld.local.f32 	%f1323, [%rd5+4];
	ld.local.f32 	%f1322, [%rd5+484];
	ld.local.f32 	%f1321, [%rd5+964];
	ld.local.f32 	%f1320, [%rd5+1444];
	ld.local.f32 	%f1319, [%rd5+1924];
	ld.local.f32 	%f1318, [%rd5+2404];
	ld.local.f32 	%f1317, [%rd5+2884];
	ld.local.f32 	%f1316, [%rd5+3364];
	ld.local.f32 	%f1315, [%rd5+48];
	ld.local.f32 	%f1314, [%rd5+528];
	ld.local.f32 	%f1313, [%rd5+1008];
	ld.local.f32 	%f1312, [%rd5+1488];
	ld.local.f32 	%f1311, [%rd5+1968];
	ld.local.f32 	%f1310, [%rd5+2448];
	ld.local.f32 	%f1309, [%rd5+2928];
	ld.local.f32 	%f1308, [%rd5+3408];
	ld.local.f32 	%f1307, [%rd5+52];
	ld.local.f32 	%f1306, [%rd5+532];
	ld.local.f32 	%f1305, [%rd5+1012];
	ld.local.f32 	%f1304, [%rd5+1492];
	ld.local.f32 	%f1303, [%rd5+1972];
	ld.local.f32 	%f1302, [%rd5+2452];
	ld.local.f32 	%f1301, [%rd5+2932];
	ld.local.f32 	%f1300, [%rd5+3412];
	ld.local.f32 	%f1299, [%rd5+96];
	ld.local.f32 	%f1298, [%rd5+576];
	ld.local.f32 	%f1297, [%rd5+1056];
	ld.local.f32 	%f1296, [%rd5+1536];
	ld.local.f32 	%f1295, [%rd5+2016];
	ld.local.f32 	%f1294, [%rd5+2496];
	ld.local.f32 	%f1293, [%rd5+2976];
	ld.local.f32 	%f1292, [%rd5+3456];
	ld.local.f32 	%f1291, [%rd5+100];
	ld.local.f32 	%f1290, [%rd5+580];
	ld.local.f32 	%f1289, [%rd5+1060];
	ld.local.f32 	%f1288, [%rd5+1540];
	ld.local.f32 	%f1287, [%rd5+2020];
	ld.local.f32 	%f1286, [%rd5+2500];
	ld.local.f32 	%f1285, [%rd5+2980];
	ld.local.f32 	%f1284, [%rd5+3460];
	ld.local.f32 	%f1283, [%rd5+144];
	ld.local.f32 	%f1282, [%rd5+624];
	ld.local.f32 	%f1281, [%rd5+1104];
	ld.local.f32 	%f1280, [%rd5+1584];
	ld.local.f32 	%f1279, [%rd5+2064];
	ld.local.f32 	%f1278, [%rd5+2544];
	ld.local.f32 	%f1277, [%rd5+3024];
	ld.local.f32 	%f1276, [%rd5+3504];
	ld.local.f32 	%f1275, [%rd5+148];
	ld.local.f32 	%f1274, [%rd5+628];
	ld.local.f32 	%f1273, [%rd5+1108];
	ld.local.f32 	%f1272, [%rd5+1588];
	ld.local.f32 	%f1271, [%rd5+2068];
	ld.local.f32 	%f1270, [%rd5+2548];
	ld.local.f32 	%f1269, [%rd5+3028];
	ld.local.f32 	%f1268, [%rd5+3508];
	ld.local.f32 	%f1267, [%rd5+192];
	ld.local.f32 	%f1266, [%rd5+672];
	ld.local.f32 	%f1265, [%rd5+1152];
	ld.local.f32 	%f1264, [%rd5+1632];
	ld.local.f32 	%f1263, [%rd5+2112];
	ld.local.f32 	%f1262, [%rd5+2592];
	ld.local.f32 	%f1261, [%rd5+3072];
	ld.local.f32 	%f1260, [%rd5+3552];
	ld.local.f32 	%f1259, [%rd5+196];
	ld.local.f32 	%f1258, [%rd5+676];
	ld.local.f32 	%f1257, [%rd5+1156];
	ld.local.f32 	%f1256, [%rd5+1636];
	ld.local.f32 	%f1255, [%rd5+2116];
	ld.local.f32 	%f1254, [%rd5+2596];
	ld.local.f32 	%f1253, [%rd5+3076];
	ld.local.f32 	%f1252, [%rd5+3556];
	ld.local.f32 	%f1251, [%rd5+240];
	ld.local.f32 	%f1250, [%rd5+720];
	ld.local.f32 	%f1249, [%rd5+1200];
	ld.local.f32 	%f1248, [%rd5+1680];
	ld.local.f32 	%f1247, [%rd5+2160];
	ld.local.f32 	%f1246, [%rd5+2640];
	ld.local.f32 	%f1245, [%rd5+3120];
	ld.local.f32 	%f1244, [%rd5+3600];
	ld.local.f32 	%f1243, [%rd5+244];
	ld.local.f32 	%f1242, [%rd5+724];
	ld.local.f32 	%f1241, [%rd5+1204];
	ld.local.f32 	%f1240, [%rd5+1684];
	ld.local.f32 	%f1239, [%rd5+2164];
	ld.local.f32 	%f1238, [%rd5+2644];
	ld.local.f32 	%f1237, [%rd5+3124];
	ld.local.f32 	%f1236, [%rd5+3604];
	ld.local.f32 	%f1235, [%rd5+288];
	ld.local.f32 	%f1234, [%rd5+768];
	ld.local.f32 	%f1233, [%rd5+1248];
	ld.local.f32 	%f1232, [%rd5+1728];
	ld.local.f32 	%f1231, [%rd5+2208];
	ld.local.f32 	%f1230, [%rd5+2688];
	ld.local.f32 	%f1229, [%rd5+3168];
	ld.local.f32 	%f1228, [%rd5+3648];
	ld.local.f32 	%f1227, [%rd5+292];
	ld.local.f32 	%f1226, [%rd5+772];
	ld.local.f32 	%f1225, [%rd5+1252];
	ld.local.f32 	%f1224, [%rd5+1732];
	ld.local.f32 	%f1223, [%rd5+2212];
	ld.local.f32 	%f1222, [%rd5+2692];
	ld.local.f32 	%f1221, [%rd5+3172];
	ld.local.f32 	%f1220, [%rd5+3652];
	ld.local.f32 	%f1219, [%rd5+336];
	ld.local.f32 	%f1218, [%rd5+816];
	ld.local.f32 	%f1217, [%rd5+1296];
	ld.local.f32 	%f1216, [%rd5+1776];
	ld.local.f32 	%f1215, [%rd5+2256];
	ld.local.f32 	%f1214, [%rd5+2736];
	ld.local.f32 	%f1213, [%rd5+3216];
	ld.local.f32 	%f1212, [%rd5+3696];
	ld.local.f32 	%f1211, [%rd5+340];
	ld.local.f32 	%f1210, [%rd5+820];
	ld.local.f32 	%f1209, [%rd5+1300];
	ld.local.f32 	%f1208, [%rd5+1780];
	ld.local.f32 	%f1207, [%rd5+2260];
	ld.local.f32 	%f1206, [%rd5+2740];
	ld.local.f32 	%f1205, [%rd5+3220];
	ld.local.f32 	%f1204, [%rd5+3700];
	ld.local.f32 	%f1203, [%rd5+384];
	ld.local.f32 	%f1202, [%rd5+864];
	ld.local.f32 	%f1201, [%rd5+1344];
	ld.local.f32 	%f1200, [%rd5+1824];
	ld.local.f32 	%f1199, [%rd5+2304];
	ld.local.f32 	%f1198, [%rd5+2784];
	ld.local.f32 	%f1197, [%rd5+3264];
	ld.local.f32 	%f1196, [%rd5+3744];
	ld.local.f32 	%f1195, [%rd5+388];
	ld.local.f32 	%f1194, [%rd5+868];
	ld.local.f32 	%f1193, [%rd5+1348];
	ld.local.f32 	%f1192, [%rd5+1828];
	ld.local.f32 	%f1191, [%rd5+2308];
	ld.local.f32 	%f1190, [%rd5+2788];
	ld.local.f32 	%f1189, [%rd5+3268];
	ld.local.f32 	%f1188, [%rd5+3748];
	ld.local.f32 	%f1187, [%rd5+912];
	ld.local.f32 	%f1186, [%rd5+1392];
	ld.local.f32 	%f1185, [%rd5+1872];
	ld.local.f32 	%f1184, [%rd5+2352];
	ld.local.f32 	%f1183, [%rd5+2832];
	ld.local.f32 	%f1182, [%rd5+3312];
	ld.local.f32 	%f1181, [%rd5+3792];
	ld.local.f32 	%f1180, [%rd5+436];
	ld.local.f32 	%f1179, [%rd5+916];
	ld.local.f32 	%f1178, [%rd5+1396];
	ld.local.f32 	%f1177, [%rd5+1876];
	ld.local.f32 	%f1176, [%rd5+2356];
	ld.local.f32 	%f1175, [%rd5+2836];
	ld.local.f32 	%f1174, [%rd5+3316];
	ld.local.f32 	%f1173, [%rd5+3796];
	mov.b32 	%r266, 0;
	add.s32 	%r232, %r24, %r28;
$L__BB0_62:
	mad.lo.s32 	%r31, %r266, 122, %r232;
	mad.lo.s32 	%r32, %r266, 192, %r29;
	mov.b32 	%r267, 0;
$L__BB0_63:
	shl.b32 	%r233, %r267, 1;
	add.s32 	%r234, %r31, %r233;
	shl.b32 	%r235, %r267, 6;
	add.s32 	%r236, %r32, %r235;
	shl.b32 	%r237, %r234, 2;
	mov.u32 	%r238, _ZZ17my_kernel_kernel0E18PaddedInput_shared;
	add.s32 	%r239, %r238, %r237;
	ld.shared.f32 	%f689, [%r239+20496];
	ld.shared.f32 	%f690, [%r239];
	shl.b32 	%r240, %r236, 2;
	mov.u32 	%r241, _ZZ17my_kernel_kernel0E18placeholder_shared;
	add.s32 	%r242, %r241, %r240;
	ld.shared.f32 	%f691, [%r242];
	fma.rn.f32 	%f1332, %f690, %f691, %f1332;
	st.local.f32 	[%rd5], %f1332;
	ld.shared.f32 	%f692, [%r242+32];
	fma.rn.f32 	%f1330, %f690, %f692, %f1330;
	st.local.f32 	[%rd5+480], %f1330;
	ld.shared.f32 	%f693, [%r242+64];
	fma.rn.f32 	%f1329, %f690, %f693, %f1329;
	st.local.f32 	[%rd5+960], %f1329;
	ld.shared.f32 	%f694, [%r242+96];
	fma.rn.f32 	%f1328, %f690, %f694, %f1328;
	st.local.f32 	[%rd5+1440], %f1328;
	fma.rn.f32 	%f1327, %f689, %f691, %f1327;
	st.local.f32 	[%rd5+1920], %f1327;
	fma.rn.f32 	%f1326, %f689, %f692, %f1326;
	st.local.f32 	[%rd5+2400], %f1326;
	fma.rn.f32 	%f1325, %f689, %f693, %f1325;
	st.local.f32 	[%rd5+2880], %f1325;
	fma.rn.f32 	%f1324, %f689, %f694, %f1324;
	st.local.f32 	[%rd5+3360], %f1324;
	ld.shared.f32 	%f695, [%r242+4];
	fma.rn.f32 	%f1323, %f690, %f695, %f1323;
	st.local.f32 	[%rd5+4], %f1323;
	ld.shared.f32 	%f696, [%r242+36];
	fma.rn.f32 	%f1322, %f690, %f696, %f1322;
	st.local.f32 	[%rd5+484], %f1322;
	ld.shared.f32 	%f697, [%r242+68];
	fma.rn.f32 	%f1321, %f690, %f697, %f1321;
	st.local.f32 	[%rd5+964], %f1321;
	ld.shared.f32 	%f698, [%r242+100];
	fma.rn.f32 	%f1320, %f690, %f698, %f1320;
	st.local.f32 	[%rd5+1444], %f1320;
	fma.rn.f32 	%f1319, %f689, %f695, %f1319;
	st.local.f32 	[%rd5+1924], %f1319;
	fma.rn.f32 	%f1318, %f689, %f696, %f1318;
	st.local.f32 	[%rd5+2404], %f1318;
	fma.rn.f32 	%f1317, %f689, %f697, %f1317;
	st.local.f32 	[%rd5+2884], %f1317;
	fma.rn.f32 	%f1316, %f689, %f698, %f1316;
	st.local.f32 	[%rd5+3364], %f1316;
	ld.shared.f32 	%f699, [%r239+21472];
	ld.shared.f32 	%f700, [%r239+976];
	fma.rn.f32 	%f1315, %f700, %f691, %f1315;
	st.local.f32 	[%rd5+48], %f1315;
	fma.rn.f32 	%f1314, %f700, %f692, %f1314;
	st.local.f32 	[%rd5+528], %f1314;
	fma.rn.f32 	%f1313, %f700, %f693, %f1313;
	st.local.f32 	[%rd5+1008], %f1313;
	fma.rn.f32 	%f1312, %f700, %f694, %f1312;
	st.local.f32 	[%rd5+1488], %f1312;
	fma.rn.f32 	%f1311, %f699, %f691, %f1311;
	st.local.f32 	[%rd5+1968], %f1311;
	fma.rn.f32 	%f1310, %f699, %f692, %f1310;
	st.local.f32 	[%rd5+2448], %f1310;
	fma.rn.f32 	%f1309, %f699, %f693, %f1309;
	st.local.f32 	[%rd5+2928], %f1309;
	fma.rn.f32 	%f1308, %f699, %f694, %f1308;
	st.local.f32 	[%rd5+3408], %f1308;
	fma.rn.f32 	%f1307, %f700, %f695, %f1307;
	st.local.f32 	[%rd5+52], %f1307;
	fma.rn.f32 	%f1306, %f700, %f696, %f1306;
	st.local.f32 	[%rd5+532], %f1306;
	fma.rn.f32 	%f1305, %f700, %f697, %f1305;
	st.local.f32 	[%rd5+1012], %f1305;
	fma.rn.f32 	%f1304, %f700, %f698, %f1304;
	st.local.f32 	[%rd5+1492], %f1304;
	fma.rn.f32 	%f1303, %f699, %f695, %f1303;
	st.local.f32 	[%rd5+1972], %f1303;
	fma.rn.f32 	%f1302, %f699, %f696, %f1302;
	st.local.f32 	[%rd5+2452], %f1302;
	fma.rn.f32 	%f1301, %f699, %f697, %f1301;
	st.local.f32 	[%rd5+2932], %f1301;
	fma.rn.f32 	%f1300, %f699, %f698, %f1300;
	st.local.f32 	[%rd5+3412], %f1300;
	ld.shared.f32 	%f701, [%r239+22448];
	ld.shared.f32 	%f702, [%r239+1952];
	fma.rn.f32 	%f1299, %f702, %f691, %f1299;
	st.local.f32 	[%rd5+96], %f1299;
	fma.rn.f32 	%f1298, %f702, %f692, %f1298;
	st.local.f32 	[%rd5+576], %f1298;
	fma.rn.f32 	%f1297, %f702, %f693, %f1297;
	st.local.f32 	[%rd5+1056], %f1297;
	fma.rn.f32 	%f1296, %f702, %f694, %f1296;
	st.local.f32 	[%rd5+1536], %f1296;
	fma.rn.f32 	%f1295, %f701, %f691, %f1295;
	st.local.f32 	[%rd5+2016], %f1295;
	fma.rn.f32 	%f1294, %f701, %f692, %f1294;
	st.local.f32 	[%rd5+2496], %f1294;
	fma.rn.f32 	%f1293, %f701, %f693, %f1293;
	st.local.f32 	[%rd5+2976], %f1293;
	fma.rn.f32 	%f1292, %f701, %f694, %f1292;
	st.local.f32 	[%rd5+3456], %f1292;
	fma.rn.f32 	%f1291, %f702, %f695, %f1291;
	st.local.f32 	[%rd5+100], %f1291;
	fma.rn.f32 	%f1290, %f702, %f696, %f1290;
	st.local.f32 	[%rd5+580], %f1290;
	fma.rn.f32 	%f1289, %f702, %f697, %f1289;
	st.local.f32 	[%rd5+1060], %f1289;
	fma.rn.f32 	%f1288, %f702, %f698, %f1288;
	st.local.f32 	[%rd5+1540], %f1288;
	fma.rn.f32 	%f1287, %f701, %f695, %f1287;
	st.local.f32 	[%rd5+2020], %f1287;
	fma.rn.f32 	%f1286, %f701, %f696, %f1286;
	st.local.f32 	[%rd5+2500], %f1286;
	fma.rn.f32 	%f1285, %f701, %f697, %f1285;
	st.local.f32 	[%rd5+2980], %f1285;
	fma.rn.f32 	%f1284, %f701, %f698, %f1284;
	st.local.f32 	[%rd5+3460], %f1284;
	ld.shared.f32 	%f703, [%r239+23424];
	ld.shared.f32 	%f704, [%r239+2928];
	fma.rn.f32 	%f1283, %f704, %f691, %f1283;
	st.local.f32 	[%rd5+144], %f1283;
	fma.rn.f32 	%f1282, %f704, %f692, %f1282;
	st.local.f32 	[%rd5+624], %f1282;
	fma.rn.f32 	%f1281, %f704, %f693, %f1281;
	st.local.f32 	[%rd5+1104], %f1281;
	fma.rn.f32 	%f1280, %f704, %f694, %f1280;
	st.local.f32 	[%rd5+1584], %f1280;
	fma.rn.f32 	%f1279, %f703, %f691, %f1279;
	st.local.f32 	[%rd5+2064], %f1279;
	fma.rn.f32 	%f1278, %f703, %f692, %f1278;
	st.local.f32 	[%rd5+2544], %f1278;
	fma.rn.f32 	%f1277, %f703, %f693, %f1277;
	st.local.f32 	[%rd5+3024], %f1277;
	fma.rn.f32 	%f1276, %f703, %f694, %f1276;
	st.local.f32 	[%rd5+3504], %f1276;
	fma.rn.f32 	%f1275, %f704, %f695, %f1275;
	st.local.f32 	[%rd5+148], %f1275;
	fma.rn.f32 	%f1274, %f704, %f696, %f1274;
	st.local.f32 	[%rd5+628], %f1274;
	fma.rn.f32 	%f1273, %f704, %f697, %f1273;
	st.local.f32 	[%rd5+1108], %f1273;
	fma.rn.f32 	%f1272, %f704, %f698, %f1272;
	st.local.f32 	[%rd5+1588], %f1272;
	fma.rn.f32 	%f1271, %f703, %f695, %f1271;
	st.local.f32 	[%rd5+2068], %f1271;
	fma.rn.f32 	%f1270, %f703, %f696, %f1270;
	st.local.f32 	[%rd5+2548], %f1270;
	fma.rn.f32 	%f1269, %f703, %f697, %f1269;
	st.local.f32 	[%rd5+3028], %f1269;
	fma.rn.f32 	%f1268, %f703, %f698, %f1268;
	st.local.f32 	[%rd5+3508], %f1268;
	ld.shared.f32 	%f705, [%r239+24400];
	ld.shared.f32 	%f706, [%r239+3904];
	fma.rn.f32 	%f1267, %f706, %f691, %f1267;
	st.local.f32 	[%rd5+192], %f1267;
	fma.rn.f32 	%f1266, %f706, %f692, %f1266;
	st.local.f32 	[%rd5+672], %f1266;
	fma.rn.f32 	%f1265, %f706, %f693, %f1265;
	st.local.f32 	[%rd5+1152], %f1265;
	fma.rn.f32 	%f1264, %f706, %f694, %f1264;
	st.local.f32 	[%rd5+1632], %f1264;
	fma.rn.f32 	%f1263, %f705, %f691, %f1263;
	st.local.f32 	[%rd5+2112], %f1263;
	fma.rn.f32 	%f1262, %f705, %f692, %f1262;
	st.local.f32 	[%rd5+2592], %f1262;
	fma.rn.f32 	%f1261, %f705, %f693, %f1261;
	st.local.f32 	[%rd5+3072], %f1261;
	fma.rn.f32 	%f1260, %f705, %f694, %f1260;
	st.local.f32 	[%rd5+3552], %f1260;
	fma.rn.f32 	%f1259, %f706, %f695, %f1259;
	st.local.f32 	[%rd5+196], %f1259;
	fma.rn.f32 	%f1258, %f706, %f696, %f1258;
	st.local.f32 	[%rd5+676], %f1258;
	fma.rn.f32 	%f1257, %f706, %f697, %f1257;
	st.local.f32 	[%rd5+1156], %f1257;
	fma.rn.f32 	%f1256, %f706, %f698, %f1256;
	st.local.f32 	[%rd5+1636], %f1256;
	fma.rn.f32 	%f1255, %f705, %f695, %f1255;
	st.local.f32 	[%rd5+2116], %f1255;
	fma.rn.f32 	%f1254, %f705, %f696, %f1254;
	st.local.f32 	[%rd5+2596], %f1254;
	fma.rn.f32 	%f1253, %f705, %f697, %f1253;
	st.local.f32 	[%rd5+3076], %f1253;
	fma.rn.f32 	%f1252, %f705, %f698, %f1252;
	st.local.f32 	[%rd5+3556], %f1252;
	ld.shared.f32 	%f707, [%r239+30744];
	ld.shared.f32 	%f708, [%r239+10248];
	fma.rn.f32 	%f1251, %f708, %f691, %f1251;
	st.local.f32 	[%rd5+240], %f1251;
	fma.rn.f32 	%f1250, %f708, %f692, %f1250;
	st.local.f32 	[%rd5+720], %f1250;
	fma.rn.f32 	%f1249, %f708, %f693, %f1249;
	st.local.f32 	[%rd5+1200], %f1249;
	fma.rn.f32 	%f1248, %f708, %f694, %f1248;
	st.local.f32 	[%rd5+1680], %f1248;
	fma.rn.f32 	%f1247, %f707, %f691, %f1247;
	st.local.f32 	[%rd5+2160], %f1247;
	fma.rn.f32 	%f1246, %f707, %f692, %f1246;
	st.local.f32 	[%rd5+2640], %f1246;
	fma.rn.f32 	%f1245, %f707, %f693, %f1245;
	st.local.f32 	[%rd5+3120], %f1245;
	fma.rn.f32 	%f1244, %f707, %f694, %f1244;
	st.local.f32 	[%rd5+3600], %f1244;
	fma.rn.f32 	%f1243, %f708, %f695, %f1243;
	st.local.f32 	[%rd5+244], %f1243;
	fma.rn.f32 	%f1242, %f708, %f696, %f1242;
	st.local.f32 	[%rd5+724], %f1242;
	fma.rn.f32 	%f1241, %f708, %f697, %f1241;
	st.local.f32 	[%rd5+1204], %f1241;
	fma.rn.f32 	%f1240, %f708, %f698, %f1240;
	st.local.f32 	[%rd5+1684], %f1240;
	fma.rn.f32 	%f1239, %f707, %f695, %f1239;
	st.local.f32 	[%rd5+2164], %f1239;
	fma.rn.f32 	%f1238, %f707, %f696, %f1238;
	st.local.f32 	[%rd5+2644], %f1238;
	fma.rn.f32 	%f1237, %f707, %f697, %f1237;
	st.local.f32 	[%rd5+3124], %f1237;
	fma.rn.f32 	%f1236, %f707, %f698, %f1236;
	st.local.f32 	[%rd5+3604], %f1236;
	ld.shared.f32 	%f709, [%r239+31720];
	ld.shared.f32 	%f710, [%r239+11224];
	fma.rn.f32 	%f1235, %f710, %f691, %f1235;
	st.local.f32 	[%rd5+288], %f1235;
	fma.rn.f32 	%f1234, %f710, %f692, %f1234;
	st.local.f32 	[%rd5+768], %f1234;
	fma.rn.f32 	%f1233, %f710, %f693, %f1233;
	st.local.f32 	[%rd5+1248], %f1233;
	fma.rn.f32 	%f1232, %f710, %f694, %f1232;
	st.local.f32 	[%rd5+1728], %f1232;
	fma.rn.f32 	%f1231, %f709, %f691, %f1231;
	st.local.f32 	[%rd5+2208], %f1231;
	fma.rn.f32 	%f1230, %f709, %f692, %f1230;
	st.local.f32 	[%rd5+2688], %f1230;
	fma.rn.f32 	%f1229, %f709, %f693, %f1229;
	st.local.f32 	[%rd5+3168], %f1229;
	fma.rn.f32 	%f1228, %f709, %f694, %f1228;
	st.local.f32 	[%rd5+3648], %f1228;
	fma.rn.f32 	%f1227, %f710, %f695, %f1227;
	st.local.f32 	[%rd5+292], %f1227;
	fma.rn.f32 	%f1226, %f710, %f696, %f1226;
	st.local.f32 	[%rd5+772], %f1226;
	fma.rn.f32 	%f1225, %f710, %f697, %f1225;
	st.local.f32 	[%rd5+1252], %f1225;
	fma.rn.f32 	%f1224, %f710, %f698, %f1224;
	st.local.f32 	[%rd5+1732], %f1224;
	fma.rn.f32 	%f1223, %f709, %f695, %f1223;
	st.local.f32 	[%rd5+2212], %f1223;
	fma.rn.f32 	%f1222, %f709, %f696, %f1222;
	st.local.f32 	[%rd5+2692], %f1222;
	fma.rn.f32 	%f1221, %f709, %f697, %f1221;
	st.local.f32 	[%rd5+3172], %f1221;
	fma.rn.f32 	%f1220, %f709, %f698, %f1220;
	st.local.f32 	[%rd5+3652], %f1220;
	ld.shared.f32 	%f711, [%r239+32696];
	ld.shared.f32 	%f712, [%r239+12200];
	fma.rn.f32 	%f1219, %f712, %f691, %f1219;
	st.local.f32 	[%rd5+336], %f1219;
	fma.rn.f32 	%f1218, %f712, %f692, %f1218;
	st.local.f32 	[%rd5+816], %f1218;
	fma.rn.f32 	%f1217, %f712, %f693, %f1217;
	st.local.f32 	[%rd5+1296], %f1217;
	fma.rn.f32 	%f1216, %f712, %f694, %f1216;
	st.local.f32 	[%rd5+1776], %f1216;
	fma.rn.f32 	%f1215, %f711, %f691, %f1215;
	st.local.f32 	[%rd5+2256], %f1215;
	fma.rn.f32 	%f1214, %f711, %f692, %f1214;
	st.local.f32 	[%rd5+2736], %f1214;
	fma.rn.f32 	%f1213, %f711, %f693, %f1213;
	st.local.f32 	[%rd5+3216], %f1213;
	fma.rn.f32 	%f1212, %f711, %f694, %f1212;
	st.local.f32 	[%rd5+3696], %f1212;
	fma.rn.f32 	%f1211, %f712, %f695, %f1211;
	st.local.f32 	[%rd5+340], %f1211;
	fma.rn.f32 	%f1210, %f712, %f696, %f1210;
	st.local.f32 	[%rd5+820], %f1210;
	fma.rn.f32 	%f1209, %f712, %f697, %f1209;
	st.local.f32 	[%rd5+1300], %f1209;
	fma.rn.f32 	%f1208, %f712, %f698, %f1208;
	st.local.f32 	[%rd5+1780], %f1208;
	fma.rn.f32 	%f1207, %f711, %f695, %f1207;
	st.local.f32 	[%rd5+2260], %f1207;
	fma.rn.f32 	%f1206, %f711, %f696, %f1206;
	st.local.f32 	[%rd5+2740], %f1206;
	fma.rn.f32 	%f1205, %f711, %f697, %f1205;
	st.local.f32 	[%rd5+3220], %f1205;
	fma.rn.f32 	%f1204, %f711, %f698, %f1204;
	st.local.f32 	[%rd5+3700], %f1204;
	ld.shared.f32 	%f713, [%r239+33672];
	ld.shared.f32 	%f714, [%r239+13176];
	fma.rn.f32 	%f1203, %f714, %f691, %f1203;
	st.local.f32 	[%rd5+384], %f1203;
	fma.rn.f32 	%f1202, %f714, %f692, %f1202;
	st.local.f32 	[%rd5+864], %f1202;
	fma.rn.f32 	%f1201, %f714, %f693, %f1201;
	st.local.f32 	[%rd5+1344], %f1201;
	fma.rn.f32 	%f1200, %f714, %f694, %f1200;
	st.local.f32 	[%rd5+1824], %f1200;
	fma.rn.f32 	%f1199, %f713, %f691, %f1199;
	st.local.f32 	[%rd5+2304], %f1199;
	fma.rn.f32 	%f1198, %f713, %f692, %f1198;
	st.local.f32 	[%rd5+2784], %f1198;
	fma.rn.f32 	%f1197, %f713, %f693, %f1197;
	st.local.f32 	[%rd5+3264], %f1197;
	fma.rn.f32 	%f1196, %f713, %f694, %f1196;
	st.local.f32 	[%rd5+3744], %f1196;
	fma.rn.f32 	%f1195, %f714, %f695, %f1195;
	st.local.f32 	[%rd5+388], %f1195;
	fma.rn.f32 	%f1194, %f714, %f696, %f1194;
	st.local.f32 	[%rd5+868], %f1194;
	fma.rn.f32 	%f1193, %f714, %f697, %f1193;
	st.local.f32 	[%rd5+1348], %f1193;
	fma.rn.f32 	%f1192, %f714, %f698, %f1192;
	st.local.f32 	[%rd5+1828], %f1192;
	fma.rn.f32 	%f1191, %f713, %f695, %f1191;
	st.local.f32 	[%rd5+2308], %f1191;
	fma.rn.f32 	%f1190, %f713, %f696, %f1190;
	st.local.f32 	[%rd5+2788], %f1190;
	fma.rn.f32 	%f1189, %f713, %f697, %f1189;
	st.local.f32 	[%rd5+3268], %f1189;
	fma.rn.f32 	%f1188, %f713, %f698, %f1188;
	st.local.f32 	[%rd5+3748], %f1188;
	ld.shared.f32 	%f715, [%r239+34648];
	ld.shared.f32 	%f716, [%r239+14152];
	fma.rn.f32 	%f1331, %f716, %f691, %f1331;
	st.local.f32 	[%rd5+432], %f1331;
	fma.rn.f32 	%f1187, %f716, %f692, %f1187;
	st.local.f32 	[%rd5+912], %f1187;
	fma.rn.f32 	%f1186, %f716, %f693, %f1186;
	st.local.f32 	[%rd5+1392], %f1186;
	fma.rn.f32 	%f1185, %f716, %f694, %f1185;
	st.local.f32 	[%rd5+1872], %f1185;
	fma.rn.f32 	%f1184, %f715, %f691, %f1184;
	st.local.f32 	[%rd5+2352], %f1184;
	fma.rn.f32 	%f1183, %f715, %f692, %f1183;
	st.local.f32 	[%rd5+2832], %f1183;
	fma.rn.f32 	%f1182, %f715, %f693, %f1182;
	st.local.f32 	[%rd5+3312], %f1182;
	fma.rn.f32 	%f1181, %f715, %f694, %f1181;
	st.local.f32 	[%rd5+3792], %f1181;
	fma.rn.f32 	%f1180, %f716, %f695, %f1180;
	st.local.f32 	[%rd5+436], %f1180;
	fma.rn.f32 	%f1179, %f716, %f696, %f1179;
	st.local.f32 	[%rd5+916], %f1179;
	fma.rn.f32 	%f1178, %f716, %f697, %f1178;
	st.local.f32 	[%rd5+1396], %f1178;
	fma.rn.f32 	%f1177, %f716, %f698, %f1177;
	st.local.f32 	[%rd5+1876], %f1177;
	fma.rn.f32 	%f1176, %f715, %f695, %f1176;
	st.local.f32 	[%rd5+2356], %f1176;
	fma.rn.f32 	%f1175, %f715, %f696, %f1175;
	st.local.f32 	[%rd5+2836], %f1175;
	fma.rn.f32 	%f1174, %f715, %f697, %f1174;
	st.local.f32 	[%rd5+3316], %f1174;
	fma.rn.f32 	%f1173, %f715, %f698, %f1173;
	st.local.f32 	[%rd5+3796], %f1173;
	add.s32 	%r267, %r267, 1;
	setp.ne.s32 	%p38, %r267, 3;
	@%p38 bra 	$L__BB0_63;
	add.s32 	%r266, %r266, 1;
	setp.ne.s32 	%p39, %r266, 3;
	@%p39 bra 	$L__BB0_62;
	mov.b32 	%r265, 2;
	mov.pred 	%p48, 0;
	@%p2 bra 	$L__BB0_61;
	add.s32 	%r264, %r264, 1;
	setp.ne.s32 	%p41, %r264, 3;
	@%p41 bra 	$L__BB0_60;
	mov.b32 	%r263, 1;
	mov.pred 	%p47, 0;
	@%p1 bra 	$L__BB0_59;
	add.s32 	%r261, %r261, 1;
	setp.ne.s32 	%p43, %r261, 32;
	@%p43 bra 	$L__BB0_1;
	ld.param.u64 	%rd63, [my_kernel_kernel0_param_3];
	ld.param.u64 	%rd62, [my_kernel_kernel0_param_2];
	mov.u32 	%r246, %ctaid.x;
	shl.b32 	%r247, %r246, 5;
	and.b32  	%r248, %r247, 96;
	mov.u32 	%r249, %tid.x;
	shl.b32 	%r250, %r249, 2;
	and.b32  	%r251, %r250, 4;
	or.b32  	%r252, %r248, %r251;
	shr.u32 	%r253, %r246, 2;
	mul.lo.s32 	%r254, %r253, 38400;
	mul.wide.u16 	%r255, %rs1, 19200;
	mul.lo.s16 	%rs66, %rs2, 384;
	cvt.u32.u16 	%r256, %rs66;
	or.b32  	%r257, %r252, %r254;
	add.s32 	%r258, %r257, %r255;
	add.s32 	%r38, %r258, %r256;
	cvta.to.global.u64 	%rd54, %rd63;
	mul.wide.u32 	%rd55, %r252, 4;
	add.s64 	%rd56, %rd54, %rd55;
	ld.global.nc.f32 	%f649, [%rd56];
	ld.global.nc.f32 	%f650, [%rd56+32];
	ld.global.nc.f32 	%f651, [%rd56+64];
	ld.global.nc.f32 	%f652, [%rd56+96];
	ld.global.nc.f32 	%f653, [%rd56+4];
	ld.global.nc.f32 	%f654, [%rd56+36];
	ld.global.nc.f32 	%f655, [%rd56+68];
	ld.global.nc.f32 	%f656, [%rd56+100];
	ld.global.nc.f32 	%f657, [%rd56+8];
	ld.global.nc.f32 	%f658, [%rd56+40];
	ld.global.nc.f32 	%f659, [%rd56+72];
	ld.global.nc.f32 	%f660, [%rd56+104];
	ld.global.nc.f32 	%f661, [%rd56+12];
	ld.global.nc.f32 	%f662, [%rd56+44];
	ld.global.nc.f32 	%f663, [%rd56+76];
	ld.global.nc.f32 	%f664, [%rd56+108];
	cvta.to.global.u64 	%rd6, %rd62;
	mov.b32 	%r268, 0;
	mov.pred 	%p49, -1;
$L__BB0_70:
	mov.pred 	%p3, %p49;
	mad.lo.s32 	%r269, %r268, 115200, %r38;
	mul.wide.u32 	%rd57, %r268, 240;
	add.s64 	%rd64, %rd2, %rd57;
	mov.b32 	%r270, 0;
$L__BB0_71:
	ld.local.v4.f32 	{%f717, %f718, %f719, %f720}, [%rd64+-1920];
	add.f32 	%f721, %f717, %f649;
	max.f32 	%f722, %f721, 0f00000000;
	mul.wide.u32 	%rd58, %r269, 4;
	add.s64 	%rd59, %rd6, %rd58;
	st.global.f32 	[%rd59], %f722;
	ld.local.v4.f32 	{%f723, %f724, %f725, %f726}, [%rd64+-1440];
	add.f32 	%f727, %f723, %f650;
	max.f32 	%f728, %f727, 0f00000000;
	st.global.f32 	[%rd59+32], %f728;
	ld.local.v4.f32 	{%f729, %f730, %f731, %f732}, [%rd64+-960];
	add.f32 	%f733, %f729, %f651;
	max.f32 	%f734, %f733, 0f00000000;
	st.global.f32 	[%rd59+64], %f734;
	ld.local.v4.f32 	{%f735, %f736, %f737, %f738}, [%rd64+-480];
	add.f32 	%f739, %f735, %f652;
	max.f32 	%f740, %f739, 0f00000000;
	st.global.f32 	[%rd59+96], %f740;
	ld.local.v4.f32 	{%f741, %f742, %f743, %f744}, [%rd64];
	add.f32 	%f745, %f741, %f649;
	max.f32 	%f746, %f745, 0f00000000;
	st.global.f32 	[%rd59+921600], %f746;
	ld.local.v4.f32 	{%f747, %f748, %f749, %f750}, [%rd64+480];
	add.f32 	%f751, %f747, %f650;
	max.f32 	%f752, %f751, 0f00000000;
	st.global.f32 	[%rd59+921632], %f752;
	ld.local.v4.f32 	{%f753, %f754, %f755, %f756}, [%rd64+960];
	add.f32 	%f757, %f753, %f651;
	max.f32 	%f758, %f757, 0f00000000;
	st.global.f32 	[%rd59+921664], %f758;
	ld.local.v4.f32 	{%f759, %f760, %f761, %f762}, [%rd64+1440];
	add.f32 	%f763, %f759, %f652;
	max.f32 	%f764, %f763, 0f00000000;
	st.global.f32 	[%rd59+921696], %f764;
	add.f32 	%f765, %f718, %f653;
	max.f32 	%f766, %f765, 0f00000000;
	st.global.f32 	[%rd59+4], %f766;
	add.f32 	%f767, %f724, %f654;
	max.f32 	%f768, %f767, 0f00000000;
	st.global.f32 	[%rd59+36], %f768;
	add.f32 	%f769, %f730, %f655;
	max.f32 	%f770, %f769, 0f00000000;
	st.global.f32 	[%rd59+68], %f770;
	add.f32 	%f771, %f736, %f656;
	max.f32 	%f772, %f771, 0f00000000;
	st.global.f32 	[%rd59+100], %f772;
	add.f32 	%f773, %f742, %f653;
	max.f32 	%f774, %f773, 0f00000000;
	st.global.f32 	[%rd59+921604], %f774;
	add.f32 	%f775, %f748, %f654;
	max.f32 	%f776, %f775, 0f00000000;
	st.global.f32 	[%rd59+921636], %f776;
	add.f32 	%f777, %f754, %f655;
	max.f32 	%f778, %f777, 0f00000000;
	st.global.f32 	[%rd59+921668], %f778;
	add.f32 	%f779, %f760, %f656;
	max.f32 	%f780, %f779, 0f00000000;
	st.global.f32 	[%rd59+921700], %f780;
	add.f32 	%f781, %f719, %f657;
	max.f32 	%f782, %f781, 0f00000000;
	st.global.f32 	[%rd59+8], %f782;
	add.f32 	%f783, %f725, %f658;
	max.f32 	%f784, %f783, 0f00000000;
	st.global.f32 	[%rd59+40], %f784;
	add.f32 	%f785, %f731, %f659;
	max.f32 	%f786, %f785, 0f00000000;
	st.global.f32 	[%rd59+72], %f786;
	add.f32 	%f787, %f737, %f660;
	max.f32 	%f788, %f787, 0f00000000;
	st.global.f32 	[%rd59+104], %f788;
	add.f32 	%f789, %f743, %f657;
	max.f32 	%f790, %f789, 0f00000000;
	st.global.f32 	[%rd59+921608], %f790;
	add.f32 	%f791, %f749, %f658;
	max.f32 	%f792, %f791, 0f00000000;
	st.global.f32 	[%rd59+921640], %f792;
	add.f32 	%f793, %f755, %f659;
	max.f32 	%f794, %f793, 0f00000000;
	st.global.f32 	[%rd59+921672], %f794;
	add.f32 	%f795, %f761, %f660;
	max.f32 	%f796, %f795, 0f00000000;
	st.global.f32 	[%rd59+921704], %f796;
	add.f32 	%f797, %f720, %f661;
	max.f32 	%f798, %f797, 0f00000000;
	st.global.f32 	[%rd59+12], %f798;
	add.f32 	%f799, %f726, %f662;
	max.f32 	%f800, %f799, 0f00000000;
	st.global.f32 	[%rd59+44], %f800;
	add.f32 	%f801, %f732, %f663;
	max.f32 	%f802, %f801, 0f00000000;
	st.global.f32 	[%rd59+76], %f802;
	add.f32 	%f803, %f738, %f664;
	max.f32 	%f804, %f803, 0f00000000;
	st.global.f32 	[%rd59+108], %f804;
	add.f32 	%f805, %f744, %f661;
	max.f32 	%f806, %f805, 0f00000000;
	st.global.f32 	[%rd59+921612], %f806;
	add.f32 	%f807, %f750, %f662;
	max.f32 	%f808, %f807, 0f00000000;
	st.global.f32 	[%rd59+921644], %f808;
	add.f32 	%f809, %f756, %f663;
	max.f32 	%f810, %f809, 0f00000000;
	st.global.f32 	[%rd59+921676], %f810;
	add.f32 	%f811, %f762, %f664;
	max.f32 	%f812, %f811, 0f00000000;
	st.global.f32 	[%rd59+921708], %f812;
	ld.local.v4.f32 	{%f813, %f814, %f815, %f816}, [%rd64+-1904];
	add.f32 	%f817, %f813, %f649;
	max.f32 	%f818, %f817, 0f00000000;
	st.global.f32 	[%rd59+512], %f818;
	ld.local.v4.f32 	{%f819, %f820, %f821, %f822}, [%rd64+-1424];
	add.f32 	%f823, %f819, %f650;
	max.f32 	%f824, %f823, 0f00000000;
	st.global.f32 	[%rd59+544], %f824;
	ld.local.v4.f32 	{%f825, %f826, %f827, %f828}, [%rd64+-944];
	add.f32 	%f829, %f825, %f651;
	max.f32 	%f830, %f829, 0f00000000;
	st.global.f32 	[%rd59+576], %f830;
	ld.local.v4.f32 	{%f831, %f832, %f833, %f834}, [%rd64+-464];
	add.f32 	%f835, %f831, %f652;
	max.f32 	%f836, %f835, 0f00000000;
	st.global.f32 	[%rd59+608], %f836;
	ld.local.v4.f32 	{%f837, %f838, %f839, %f840}, [%rd64+16];
	add.f32 	%f841, %f837, %f649;
	max.f32 	%f842, %f841, 0f00000000;
	st.global.f32 	[%rd59+922112], %f842;
	ld.local.v4.f32 	{%f843, %f844, %f845, %f846}, [%rd64+496];
	add.f32 	%f847, %f843, %f650;
	max.f32 	%f848, %f847, 0f00000000;
	st.global.f32 	[%rd59+922144], %f848;
	ld.local.v4.f32 	{%f849, %f850, %f851, %f852}, [%rd64+976];
	add.f32 	%f853, %f849, %f651;
	max.f32 	%f854, %f853, 0f00000000;
	st.global.f32 	[%rd59+922176], %f854;
	ld.local.v4.f32 	{%f855, %f856, %f857, %f858}, [%rd64+1456];
	add.f32 	%f859, %f855, %f652;
	max.f32 	%f860, %f859, 0f00000000;
	st.global.f32 	[%rd59+922208], %f860;
	add.f32 	%f861, %f814, %f653;
	max.f32 	%f862, %f861, 0f00000000;
	st.global.f32 	[%rd59+516], %f862;
	add.f32 	%f863, %f820, %f654;
	max.f32 	%f864, %f863, 0f00000000;
	st.global.f32 	[%rd59+548], %f864;
	add.f32 	%f865, %f826, %f655;
	max.f32 	%f866, %f865, 0f00000000;
	st.global.f32 	[%rd59+580], %f866;
	add.f32 	%f867, %f832, %f656;
	max.f32 	%f868, %f867, 0f00000000;
	st.global.f32 	[%rd59+612], %f868;
	add.f32 	%f869, %f838, %f653;
	max.f32 	%f870, %f869, 0f00000000;
	st.global.f32 	[%rd59+922116], %f870;
	add.f32 	%f871, %f844, %f654;
	max.f32 	%f872, %f871, 0f00000000;
	st.global.f32 	[%rd59+922148], %f872;
	add.f32 	%f873, %f850, %f655;
	max.f32 	%f874, %f873, 0f00000000;
	st.global.f32 	[%rd59+922180], %f874;
	add.f32 	%f875, %f856, %f656;
	max.f32 	%f876, %f875, 0f00000000;
	st.global.f32 	[%rd59+922212], %f876;
	add.f32 	%f877, %f815, %f657;
	max.f32 	%f878, %f877, 0f00000000;
	st.global.f32 	[%rd59+520], %f878;
	add.f32 	%f879, %f821, %f658;
	max.f32 	%f880, %f879, 0f00000000;
	st.global.f32 	[%rd59+552], %f880;
	add.f32 	%f881, %f827, %f659;
	max.f32 	%f882, %f881, 0f00000000;
	st.global.f32 	[%rd59+584], %f882;
	add.f32 	%f883, %f833, %f660;
	max.f32 	%f884, %f883, 0f00000000;
	st.global.f32 	[%rd59+616], %f884;
	add.f32 	%f885, %f839, %f657;
	max.f32 	%f886, %f885, 0f00000000;
	st.global.f32 	[%rd59+922120], %f886;
	add.f32 	%f887, %f845, %f658;
	max.f32 	%f888, %f887, 0f00000000;
	st.global.f32 	[%rd59+922152], %f888;
	add.f32 	%f889, %f851, %f659;
	max.f32 	%f890, %f889, 0f00000000;
	st.global.f32 	[%rd59+922184], %f890;
	add.f32 	%f891, %f857, %f660;
	max.f32 	%f892, %f891, 0f00000000;
	st.global.f32 	[%rd59+922216], %f892;
	add.f32 	%f893, %f816, %f661;
	max.f32 	%f894, %f893, 0f00000000;
	st.global.f32 	[%rd59+524], %f894;
	add.f32 	%f895, %f822, %f662;
	max.f32 	%f896, %f895, 0f00000000;
	st.global.f32 	[%rd59+556], %f896;
	add.f32 	%f897, %f828, %f663;
	max.f32 	%f898, %f897, 0f00000000;
	st.global.f32 	[%rd59+588], %f898;
	add.f32 	%f899, %f834, %f664;
	max.f32 	%f900, %f899, 0f00000000;
	st.global.f32 	[%rd59+620], %f900;
	add.f32 	%f901, %f840, %f661;
	max.f32 	%f902, %f901, 0f00000000;
	st.global.f32 	[%rd59+922124], %f902;
	add.f32 	%f903, %f846, %f662;
	max.f32 	%f904, %f903, 0f00000000;
	st.global.f32 	[%rd59+922156], %f904;
	add.f32 	%f905, %f852, %f663;
	max.f32 	%f906, %f905, 0f00000000;
	st.global.f32 	[%rd59+922188], %f906;
	add.f32 	%f907, %f858, %f664;
	max.f32 	%f908, %f907, 0f00000000;
	st.global.f32 	[%rd59+922220], %f908;
	ld.local.v4.f32 	{%f909, %f910, %f911, %f912}, [%rd64+-1888];
	add.f32 	%f913, %f909, %f649;
	max.f32 	%f914, %f913, 0f00000000;
	st.global.f32 	[%rd59+1024], %f914;
	ld.local.v4.f32 	{%f915, %f916, %f917, %f918}, [%rd64+-1408];
	add.f32 	%f919, %f915, %f650;
	max.f32 	%f920, %f919, 0f00000000;
	st.global.f32 	[%rd59+1056], %f920;
	ld.local.v4.f32 	{%f921, %f922, %f923, %f924}, [%rd64+-928];
	add.f32 	%f925, %f921, %f651;
	max.f32 	%f926, %f925, 0f00000000;
	st.global.f32 	[%rd59+1088], %f926;
	ld.local.v4.f32 	{%f927, %f928, %f929, %f930}, [%rd64+-448];
	add.f32 	%f931, %f927, %f652;
	max.f32 	%f932, %f931, 0f00000000;
	st.global.f32 	[%rd59+1120], %f932;
	ld.local.v4.f32 	{%f933, %f934, %f935, %f936}, [%rd64+32];
	add.f32 	%f937, %f933, %f649;
	max.f32 	%f938, %f937, 0f00000000;
	st.global.f32 	[%rd59+922624], %f938;
	ld.local.v4.f32 	{%f939, %f940, %f941, %f942}, [%rd64+512];
	add.f32 	%f943, %f939, %f650;
	max.f32 	%f944, %f943, 0f00000000;
	st.global.f32 	[%rd59+922656], %f944;
	ld.local.v4.f32 	{%f945, %f946, %f947, %f948}, [%rd64+992];
	add.f32 	%f949, %f945, %f651;
	max.f32 	%f950, %f949, 0f00000000;
	st.global.f32 	[%rd59+922688], %f950;
	ld.local.v4.f32 	{%f951, %f952, %f953, %f954}, [%rd64+1472];
	add.f32 	%f955, %f951, %f652;
	max.f32 	%f956, %f955, 0f00000000;
	st.global.f32 	[%rd59+922720], %f956;
	add.f32 	%f957, %f910, %f653;
	max.f32 	%f958, %f957, 0f00000000;
	st.global.f32 	[%rd59+1028], %f958;
	add.f32 	%f959, %f916, %f654;
	max.f32 	%f960, %f959, 0f00000000;
	st.global.f32 	[%rd59+1060], %f960;
	add.f32 	%f961, %f922, %f655;
	max.f32 	%f962, %f961, 0f00000000;
	st.global.f32 	[%rd59+1092], %f962;
	add.f32 	%f963, %f928, %f656;
	max.f32 	%f964, %f963, 0f00000000;
	st.global.f32 	[%rd59+1124], %f964;
	add.f32 	%f965, %f934, %f653;
	max.f32 	%f966, %f965, 0f00000000;
	st.global.f32 	[%rd59+922628], %f966;
	add.f32 	%f967, %f940, %f654;
	max.f32 	%f968, %f967, 0f00000000;
	st.global.f32 	[%rd59+922660], %f968;
	add.f32 	%f969, %f946, %f655;
	max.f32 	%f970, %f969, 0f00000000;
	st.global.f32 	[%rd59+922692], %f970;
	add.f32 	%f971, %f952, %f656;
	max.f32 	%f972, %f971, 0f00000000;
	st.global.f32 	[%rd59+922724], %f972;
	add.f32 	%f973, %f911, %f657;
	max.f32 	%f974, %f973, 0f00000000;
	st.global.f32 	[%rd59+1032], %f974;
	add.f32 	%f975, %f917, %f658;
	max.f32 	%f976, %f975, 0f00000000;
	st.global.f32 	[%rd59+1064], %f976;
	add.f32 	%f977, %f923, %f659;
	max.f32 	%f978, %f977, 0f00000000;
	st.global.f32 	[%rd59+1096], %f978;
	add.f32 	%f979, %f929, %f660;
	max.f32 	%f980, %f979, 0f00000000;
	st.global.f32 	[%rd59+1128], %f980;
	add.f32 	%f981, %f935, %f657;
	max.f32 	%f982, %f981, 0f00000000;
	st.global.f32 	[%rd59+922632], %f982;
	add.f32 	%f983, %f941, %f658;
	max.f32 	%f984, %f983, 0f00000000;
	st.global.f32 	[%rd59+922664], %f984;
	add.f32 	%f985, %f947, %f659;
	max.f32 	%f986, %f985, 0f00000000;
	st.global.f32 	[%rd59+922696], %f986;
	add.f32 	%f987, %f953, %f660;
	max.f32 	%f988, %f987, 0f00000000;
	st.global.f32 	[%rd59+922728], %f988;
	add.f32 	%f989, %f912, %f661;
	max.f32 	%f990, %f989, 0f00000000;
	st.global.f32 	[%rd59+1036], %f990;
	add.f32 	%f991, %f918, %f662;
	max.f32 	%f992, %f991, 0f00000000;
	st.global.f32 	[%rd59+1068], %f992;
	add.f32 	%f993, %f924, %f663;
	max.f32 	%f994, %f993, 0f00000000;
	st.global.f32 	[%rd59+1100], %f994;
	add.f32 	%f995, %f930, %f664;
	max.f32 	%f996, %f995, 0f00000000;
	st.global.f32 	[%rd59+1132], %f996;
	add.f32 	%f997, %f936, %f661;
	max.f32 	%f998, %f997, 0f00000000;
	st.global.f32 	[%rd59+922636], %f998;
	add.f32 	%f999, %f942, %f662;
	max.f32 	%f1000, %f999, 0f00000000;
	st.global.f32 	[%rd59+922668], %f1000;
	add.f32 	%f1001, %f948, %f663;
	max.f32 	%f1002, %f1001, 0f00000000;
	st.global.f32 	[%rd59+922700], %f1002;
	add.f32 	%f1003, %f954, %f664;
	max.f32 	%f1004, %f1003, 0f00000000;
	st.global.f32 	[%rd59+922732], %f1004;
	add.s32 	%r270, %r270, 1;
	add.s32 	%r269, %r269, 3840;
	add.s64 	%rd64, %rd64, 48;
	setp.ne.s32 	%p45, %r270, 5;
	@%p45 bra 	$L__BB0_71;
	mov.b32 	%r268, 1;
	mov.pred 	%p49, 0;
	@%p3 bra 	$L__BB0_70;
	ret;

}


// ===== COMPILED SASS (sm_100) =====

	.target	sm_100

	.elftype	@"ET_EXEC"


//--------------------- .note.nv.tkinfo           --------------------------
	.section	.note.nv.tkinfo,"",@"SHT_NOTE"
	.sectionflags	@"SHF_NOTE_NV_TKINFO"
	.tkinfo
        /*0018*/ 	.word	0x00000002
        /*0030*/ 	.string	""
        /*0030*/ 	.string	"ptxas"
        /*0030*/ 	.string	"Cuda compilation tools, release 13.0, V13.0.88"
        /*0030*/ 	.string	"Build cuda_13.0.r13.0/compiler.36424714_0"
        /*0030*/ 	.string	"-arch sm_100 -m 64 "



//--------------------- .note.nv.cuinfo           --------------------------
	.section	.note.nv.cuinfo,"",@"SHT_NOTE"
	.sectionflags	@"SHF_NOTE_NV_CUINFO"
        /*0018*/ 	.short	0x0002
        /*001a*/ 	.short	0x0064
        /*001c*/ 	.short	0x0082
	.zero		2


//--------------------- .nv.info                  --------------------------
	.section	.nv.info,"",@"SHT_CUDA_INFO"
	.align	4


	//----- nvinfo : EIATTR_REGCOUNT
	.align		4
        /*0000*/ 	.byte	0x04, 0x2f
        /*0002*/ 	.short	(.L_1 - .L_0)
	.align		4
.L_0:
        /*0004*/ 	.word	index@(my_kernel_kernel0)
        /*0008*/ 	.word	0x000000c9


	//----- nvinfo : EIATTR_FRAME_SIZE
	.align		4
.L_1:
        /*000c*/ 	.byte	0x04, 0x11
        /*000e*/ 	.short	(.L_3 - .L_2)
	.align		4
.L_2:
        /*0010*/ 	.word	index@(my_kernel_kernel0)
        /*0014*/ 	.word	0x00000f00


	//----- nvinfo : EIATTR_MIN_STACK_SIZE
	.align		4
.L_3:
        /*0018*/ 	.byte	0x04, 0x12
        /*001a*/ 	.short	(.L_5 - .L_4)
	.align		4
.L_4:
        /*001c*/ 	.word	index@(my_kernel_kernel0)
        /*0020*/ 	.word	0x00000f00
.L_5:


//--------------------- .nv.compat                --------------------------
	.section	.nv.compat,"",@"SHT_CUDA_COMPAT_INFO"
	.align	4
        /*0000*/ 	.byte	0x02, 0x09, 0x00, 0x00, 0x02, 0x02, 0x01, 0x00, 0x02, 0x05, 0x05, 0x00, 0x03, 0x07, 0x01, 0x01
        /*0010*/ 	.byte	0x02, 0x03, 0x00, 0x00, 0x02, 0x06, 0x01, 0x00, 0x04, 0x0b, 0x08, 0x00, 0x09, 0x00, 0x00, 0x00
        /*0020*/ 	.byte	0x00, 0x00, 0x00, 0x00


//--------------------- .nv.info.my_kernel_kernel0 --------------------------
	.section	.nv.info.my_kernel_kernel0,"",@"SHT_CUDA_INFO"
	.sectionflags	@""
	.align	4


	//----- nvinfo : EIATTR_CUDA_API_VERSION
	.align		4
        /*0000*/ 	.byte	0x04, 0x37
        /*0002*/ 	.short	(.L_7 - .L_6)
.L_6:
        /*0004*/ 	.word	0x00000082


	//----- nvinfo : EIATTR_KPARAM_INFO
	.align		4
.L_7:
        /*0008*/ 	.byte	0x04, 0x17
        /*000a*/ 	.short	(.L_9 - .L_8)
.L_8:
        /*000c*/ 	.word	0x00000000
        /*0010*/ 	.short	0x0003
        /*0012*/ 	.short	0x0018
        /*0014*/ 	.byte	0x00, 0xf5, 0x21, 0x00


	//----- nvinfo : EIATTR_KPARAM_INFO
	.align		4
.L_9:
        /*0018*/ 	.byte	0x04, 0x17
        /*001a*/ 	.short	(.L_11 - .L_10)
.L_10:
        /*001c*/ 	.word	0x00000000
        /*0020*/ 	.short	0x0002
        /*0022*/ 	.short	0x0010
        /*0024*/ 	.byte	0x00, 0xf5, 0x21, 0x00


	//----- nvinfo : EIATTR_KPARAM_INFO
	.align		4
.L_11:
        /*0028*/ 	.byte	0x04, 0x17
        /*002a*/ 	.short	(.L_13 - .L_12)
.L_12:
        /*002c*/ 	.word	0x00000000
        /*0030*/ 	.short	0x0001
        /*0032*/ 	.short	0x0008
        /*0034*/ 	.byte	0x00, 0xf5, 0x21, 0x00


	//----- nvinfo : EIATTR_KPARAM_INFO
	.align		4
.L_13:
        /*0038*/ 	.byte	0x04, 0x17
        /*003a*/ 	.short	(.L_15 - .L_14)
.L_14:
        /*003c*/ 	.word	0x00000000
        /*0040*/ 	.short	0x0000
        /*0042*/ 	.short	0x0000
        /*0044*/ 	.byte	0x00, 0xf5, 0x21, 0x00


	//----- nvinfo : EIATTR_SPARSE_MMA_MASK
	.align		4
.L_15:
        /*0048*/ 	.byte	0x03, 0x50
        /*004a*/ 	.short	0x0000


	//----- nvinfo : EIATTR_MAXREG_COUNT
	.align		4
        /*004c*/ 	.byte	0x03, 0x1b
        /*004e*/ 	.short	0x00ff


	//----- nvinfo : EIATTR_NUM_BARRIERS
	.align		4
        /*0050*/ 	.byte	0x02, 0x4c
        /*0052*/ 	.byte	0x01
	.zero		1


	//----- nvinfo : EIATTR_MERCURY_ISA_VERSION
	.align		4
        /*0054*/ 	.byte	0x03, 0x5f
        /*0056*/ 	.short	0x0101


	//----- nvinfo : EIATTR_VRC_CTA_INIT_COUNT
	.align		4
        /*0058*/ 	.byte	0x02, 0x4a
	.zero		1
	.zero		1


	//----- nvinfo : EIATTR_EXIT_INSTR_OFFSETS
	.align		4
        /*005c*/ 	.byte	0x04, 0x1c
        /*005e*/ 	.short	(.L_17 - .L_16)


	//   ....[0]....
.L_16:
        /*0060*/ 	.word	0x00005be0


	//----- nvinfo : EIATTR_CRS_STACK_SIZE
	.align		4
.L_17:
        /*0064*/ 	.byte	0x04, 0x1e
        /*0066*/ 	.short	(.L_19 - .L_18)
.L_18:
        /*0068*/ 	.word	0x00000000


	//----- nvinfo : EIATTR_CBANK_PARAM_SIZE
	.align		4
.L_19:
        /*006c*/ 	.byte	0x03, 0x19
        /*006e*/ 	.short	0x0020


	//----- nvinfo : EIATTR_PARAM_CBANK
	.align		4
        /*0070*/ 	.byte	0x04, 0x0a
        /*0072*/ 	.short	(.L_21 - .L_20)
	.align		4
.L_20:
        /*0074*/ 	.word	index@(.nv.constant0.my_kernel_kernel0)
        /*0078*/ 	.short	0x0380
        /*007a*/ 	.short	0x0020


	//----- nvinfo : EIATTR_SW_WAR
	.align		4
.L_21:
        /*007c*/ 	.byte	0x04, 0x36
        /*007e*/ 	.short	(.L_23 - .L_22)
.L_22:
        /*0080*/ 	.word	0x00000008
.L_23:


//--------------------- .nv.callgraph             --------------------------
	.section	.nv.callgraph,"",@"SHT_CUDA_CALLGRAPH"
	.align	4
	.sectionentsize	8
	.align		4
        /*0000*/ 	.word	0x00000000
	.align		4
        /*0004*/ 	.word	0xffffffff
	.align		4
        /*0008*/ 	.word	0x00000000
	.align		4
        /*000c*/ 	.word	0xfffffffe
	.align		4
        /*0010*/ 	.word	0x00000000
	.align		4
        /*0014*/ 	.word	0xfffffffd
	.align		4
        /*0018*/ 	.word	0x00000000
	.align		4
        /*001c*/ 	.word	0xfffffffc


//--------------------- .text.my_kernel_kernel0   --------------------------
	.section	.text.my_kernel_kernel0,"ax",@progbits
	.align	128
        .global         my_kernel_kernel0
        .type           my_kernel_kernel0,@function
        .size           my_kernel_kernel0,(.L_x_27 - my_kernel_kernel0)
        .other          my_kernel_kernel0,@"STO_CUDA_ENTRY STV_DEFAULT"
my_kernel_kernel0:
.text.my_kernel_kernel0:
[----:B------:R-:W0:Y:S01]  /*0000*/  LDC R1, c[0x0][0x37c] ;  /* 0x0000df00ff017b82 */ /* 0x000e220000000800 */
[----:B------:R-:W1:Y:S01]  /*0010*/  S2R R6, SR_TID.X ;  /* 0x0000000000067919 */ /* 0x000e620000002100 */
[----:B0-----:R-:W-:Y:S01]  /*0020*/  IADD3 R1, PT, PT, R1, -0xf00, RZ ;  /* 0xfffff10001017810 */ /* 0x001fe20007ffe0ff */
[----:B------:R-:W0:Y:S01]  /*0030*/  LDCU.64 UR8, c[0x0][0x358] ;  /* 0x00006b00ff0877ac */ /* 0x000e220008000a00 */
[----:B------:R-:W2:Y:S02]  /*0040*/  S2R R2, SR_CTAID.X ;  /* 0x0000000000027919 */ /* 0x000ea40000002500 */
[----:B------:R-:W-:Y:S01]  /*0050*/  MOV R5, R1 ;  /* 0x0000000100057202 */ /* 0x000fe20000000f00 */
[----:B------:R3:W-:Y:S04]  /*0060*/  STL.128 [R1], RZ ;  /* 0x000000ff01007387 */ /* 0x0007e80000100c00 */
[----:B------:R3:W-:Y:S04]  /*0070*/  STL.128 [R1+0x1e0], RZ ;  /* 0x0001e0ff01007387 */ /* 0x0007e80000100c00 */
[----:B------:R3:W-:Y:S04]  /*0080*/  STL.128 [R1+0x3c0], RZ ;  /* 0x0003c0ff01007387 */ /* 0x0007e80000100c00 */
[----:B------:R3:W-:Y:S04]  /*0090*/  STL.128 [R1+0x5a0], RZ ;  /* 0x0005a0ff01007387 */ /* 0x0007e80000100c00 */
[----:B------:R3:W-:Y:S04]  /*00a0*/  STL.128 [R1+0x780], RZ ;  /* 0x000780ff01007387 */ /* 0x0007e80000100c00 */
[----:B------:R3:W-:Y:S01]  /*00b0*/  STL.128 [R1+0x960], RZ ;  /* 0x000960ff01007387 */ /* 0x0007e20000100c00 */
[----:B-1----:R-:W-:-:S03]  /*00c0*/  LOP3.LUT R0, R6, 0xffff, RZ, 0xc0, !PT ;  /* 0x0000ffff06007812 */ /* 0x002fc600078ec0ff */
[----:B------:R3:W-:Y:S01]  /*00d0*/  STL.128 [R1+0xb40], RZ ;  /* 0x000b40ff01007387 */ /* 0x0007e20000100c00 */
[----:B------:R-:W-:Y:S01]  /*00e0*/  LOP3.LUT R8, R6, 0x1, RZ, 0xc0, !PT ;  /* 0x0000000106087812 */ /* 0x000fe200078ec0ff */
[----:B------:R-:W-:Y:S02]  /*00f0*/  IMAD R0, R0, 0xccd, RZ ;  /* 0x00000ccd00007824 */ /* 0x000fe400078e02ff */
[----:B------:R3:W-:Y:S03]  /*0100*/  STL.128 [R1+0xd20], RZ ;  /* 0x000d20ff01007387 */ /* 0x0007e60000100c00 */
[----:B------:R-:W-:Y:S01]  /*0110*/  SHF.R.U32.HI R0, RZ, 0x10, R0 ;  /* 0x00000010ff007819 */ /* 0x000fe20000011600 */
[----:B------:R3:W-:Y:S03]  /*0120*/  STL.128 [R1+0x30], RZ ;  /* 0x000030ff01007387 */ /* 0x0007e60000100c00 */
[----:B------:R-:W-:Y:S01]  /*0130*/  PRMT R3, R0, 0x9910, RZ ;  /* 0x0000991000037816 */ /* 0x000fe200000000ff */
[----:B------:R3:W-:Y:S04]  /*0140*/  STL.128 [R1+0x210], RZ ;  /* 0x000210ff01007387 */ /* 0x0007e80000100c00 */
[----:B------:R3:W-:Y:S01]  /*0150*/  STL.128 [R1+0x3f0], RZ ;  /* 0x0003f0ff01007387 */ /* 0x0007e20000100c00 */
[----:B------:R-:W-:-:S03]  /*0160*/  IMAD R3, R3, 0x14, RZ ;  /* 0x0000001403037824 */ /* 0x000fc600078e02ff */
[----:B------:R3:W-:Y:S02]  /*0170*/  STL.128 [R1+0x5d0], RZ ;  /* 0x0005d0ff01007387 */ /* 0x0007e40000100c00 */
[----:B------:R-:W-:Y:S02]  /*0180*/  IADD3 R3, PT, PT, RZ, -R3, RZ ;  /* 0x80000003ff037210 */ /* 0x000fe40007ffe0ff */
[----:B------:R3:W-:Y:S02]  /*0190*/  STL.128 [R1+0x7b0], RZ ;  /* 0x0007b0ff01007387 */ /* 0x0007e40000100c00 */
[----:B------:R-:W-:Y:S02]  /*01a0*/  PRMT R3, R3, 0x7710, RZ ;  /* 0x0000771003037816 */ /* 0x000fe400000000ff */
[----:B------:R3:W-:Y:S02]  /*01b0*/  STL.128 [R1+0x990], RZ ;  /* 0x000990ff01007387 */ /* 0x0007e40000100c00 */
[----:B------:R-:W-:-:S02]  /*01c0*/  IADD3 R4, PT, PT, R3, R6, RZ ;  /* 0x0000000603047210 */ /* 0x000fc40007ffe0ff */
[----:B------:R3:W-:Y:S01]  /*01d0*/  STL.128 [R1+0xb70], RZ ;  /* 0x000b70ff01007387 */ /* 0x0007e20000100c00 */
[----:B--2---:R-:W-:Y:S02]  /*01e0*/  SHF.R.U32.HI R3, RZ, 0x2, R2 ;  /* 0x00000002ff037819 */ /* 0x004fe40000011602 */
[----:B------:R-:W-:Y:S01]  /*01f0*/  LOP3.LUT R9, R4, 0xffff, RZ, 0xc0, !PT ;  /* 0x0000ffff04097812 */ /* 0x000fe200078ec0ff */
[----:B------:R3:W-:Y:S01]  /*0200*/  STL.128 [R1+0xd50], RZ ;  /* 0x000d50ff01007387 */ /* 0x0007e20000100c00 */
[----:B------:R-:W-:Y:S02]  /*0210*/  IMAD.MOV.U32 R4, RZ, RZ, RZ ;  /* 0x000000ffff047224 */ /* 0x000fe400078e00ff */
[----:B------:R-:W-:Y:S01]  /*0220*/  IMAD R7, R3, 0x12c00, R8 ;  /* 0x00012c0003077824 */ /* 0x000fe200078e0208 */
[----:B------:R3:W-:Y:S01]  /*0230*/  STL.128 [R1+0x60], RZ ;  /* 0x000060ff01007387 */ /* 0x0007e20000100c00 */
[----:B------:R-:W-:-:S03]  /*0240*/  SHF.R.U32.HI R9, RZ, 0x1, R9 ;  /* 0x00000001ff097819 */ /* 0x000fc60000011609 */
[----:B------:R3:W-:Y:S04]  /*0250*/  STL.128 [R1+0x240], RZ ;  /* 0x000240ff01007387 */ /* 0x0007e80000100c00 */
        /* <DEDUP_REMOVED lines=221> */
[----:B0-----:R3:W-:Y:S02]  /*1030*/  STL.128 [R1+0xef0], RZ ;  /* 0x000ef0ff01007387 */ /* 0x0017e40000100c00 */
.L_x_23:
[----:B------:R-:W-:Y:S01]  /*1040*/  BAR.SYNC.DEFER_BLOCKING 0x0 ;  /* 0x0000000000007b1d */ /* 0x000fe20000010000 */
[----:B------:R-:W-:Y:S01]  /*1050*/  LEA R8, R4, R7, 0x1 ;  /* 0x0000000704087211 */ /* 0x000fe200078e08ff */
[----:B------:R-:W-:Y:S02]  /*1060*/  HFMA2 R15, -RZ, RZ, 0, 0 ;  /* 0x00000000ff0f7431 */ /* 0x000fe400000001ff */
[----:B------:R-:W-:Y:S01]  /*1070*/  IMAD R14, R3, 0x14, RZ ;  /* 0x00000014030e7824 */ /* 0x000fe200078e02ff */
[----:B------:R-:W-:-:S03]  /*1080*/  SHF.R.U32.HI R16, RZ, 0x1, R6 ;  /* 0x00000001ff107819 */ /* 0x000fc60000011606 */
[----:B------:R-:W0:Y:S01]  /*1090*/  LDC.64 R10, c[0x0][0x380] ;  /* 0x0000e000ff0a7b82 */ /* 0x000e220000000a00 */
[----:B------:R-:W-:-:S07]  /*10a0*/  IADD3 R17, PT, PT, R8, -0xf40, RZ ;  /* 0xfffff0c008117810 */ /* 0x000fce0007ffe0ff */
.L_x_17:
[----:B------:R-:W-:Y:S01]  /*10b0*/  IMAD R19, R15, 0x14, R16 ;  /* 0x000000140f137824 */ /* 0x000fe200078e0210 */
[----:B------:R-:W-:Y:S04]  /*10c0*/  BSSY.RECONVERGENT B0, `(.L_x_0) ;  /* 0x000002c000007945 */ /* 0x000fe80003800200 */
[----:B------:R-:W-:-:S13]  /*10d0*/  ISETP.GT.U32.AND P0, PT, R19, 0x1403, PT ;  /* 0x000014031300780c */ /* 0x000fda0003f04070 */
[----:B-12-4-:R-:W-:Y:S05]  /*10e0*/  @P0 BRA `(.L_x_1) ;  /* 0x0000000000a40947 */ /* 0x016fea0003800000 */
[----:B------:R-:W-:-:S05]  /*10f0*/  IMAD R18, R15, 0x28, R6 ;  /* 0x000000280f127824 */ /* 0x000fca00078e0206 */
[----:B------:R-:W-:-:S13]  /*1100*/  ISETP.GT.U32.AND P0, PT, R18, 0x2807, PT ;  /* 0x000028071200780c */ /* 0x000fda0003f04070 */
[----:B------:R-:W-:Y:S05]  /*1110*/  @P0 BRA `(.L_x_1) ;  /* 0x0000000000980947 */ /* 0x000fea0003800000 */
[----:B------:R-:W-:Y:S01]  /*1120*/  LOP3.LUT R13, R19, 0xffff, RZ, 0xc0, !PT ;  /* 0x0000ffff130d7812 */ /* 0x000fe200078ec0ff */
[----:B------:R-:W-:Y:S01]  /*1130*/  BSSY.RECONVERGENT B1, `(.L_x_2) ;  /* 0x000001f000017945 */ /* 0x000fe20003800200 */
[----:B------:R-:W-:-:S03]  /*1140*/  MOV R12, RZ ;  /* 0x000000ff000c7202 */ /* 0x000fc60000000f00 */
[----:B------:R-:W-:-:S05]  /*1150*/  IMAD R8, R13, 0x3329, RZ ;  /* 0x000033290d087824 */ /* 0x000fca00078e02ff */
[----:B------:R-:W-:-:S04]  /*1160*/  SHF.R.U32.HI R20, RZ, 0x18, R8 ;  /* 0x00000018ff147819 */ /* 0x000fc80000011608 */
[----:B------:R-:W-:-:S05]  /*1170*/  PRMT R8, R20, 0x9910, RZ ;  /* 0x0000991014087816 */ /* 0x000fca00000000ff */
[----:B------:R-:W-:-:S05]  /*1180*/  IMAD R8, R8, 0x501, RZ ;  /* 0x0000050108087824 */ /* 0x000fca00078e02ff */
[----:B------:R-:W-:-:S04]  /*1190*/  IADD3 R8, PT, PT, RZ, -R8, RZ ;  /* 0x80000008ff087210 */ /* 0x000fc80007ffe0ff */
[----:B------:R-:W-:-:S05]  /*11a0*/  PRMT R8, R8, 0x7710, RZ ;  /* 0x0000771008087816 */ /* 0x000fca00000000ff */
[----:B------:R-:W-:-:S05]  /*11b0*/  IMAD.IADD R8, R19, 0x1, R8 ;  /* 0x0000000113087824 */ /* 0x000fca00078e0208 */
[----:B------:R-:W-:-:S05]  /*11c0*/  LOP3.LUT R8, R8, 0xffff, RZ, 0xc0, !PT ;  /* 0x0000ffff08087812 */ /* 0x000fca00078ec0ff */
[----:B------:R-:W-:-:S05]  /*11d0*/  IMAD R8, R8, 0x865, RZ ;  /* 0x0000086508087824 */ /* 0x000fca00078e02ff */
[----:B------:R-:W-:-:S04]  /*11e0*/  SHF.R.U32.HI R21, RZ, 0x11, R8 ;  /* 0x00000011ff157819 */ /* 0x000fc80000011608 */
[----:B------:R-:W-:-:S13]  /*11f0*/  LOP3.LUT P0, RZ, R14, R21, RZ, 0xfc, !PT ;  /* 0x000000150eff7212 */ /* 0x000fda000780fcff */
[----:B------:R-:W-:Y:S05]  /*1200*/  @!P0 BRA `(.L_x_3) ;  /* 0x0000000000448947 */ /* 0x000fea0003800000 */
[----:B------:R-:W-:-:S05]  /*1210*/  IMAD R8, R13, 0x2193, RZ ;  /* 0x000021930d087824 */ /* 0x000fca00078e02ff */
[----:B------:R-:W-:-:S04]  /*1220*/  SHF.R.U32.HI R8, RZ, 0x13, R8 ;  /* 0x00000013ff087819 */ /* 0x000fc80000011608 */
[----:B------:R-:W-:-:S05]  /*1230*/  PRMT R8, R8, 0x9910, RZ ;  /* 0x0000991008087816 */ /* 0x000fca00000000ff */
[----:B------:R-:W-:-:S05]  /*1240*/  IMAD R8, R8, 0x3d, RZ ;  /* 0x0000003d08087824 */ /* 0x000fca00078e02ff */
[----:B------:R-:W-:-:S04]  /*1250*/  IADD3 R8, PT, PT, RZ, -R8, RZ ;  /* 0x80000008ff087210 */ /* 0x000fc80007ffe0ff */
[----:B------:R-:W-:-:S04]  /*1260*/  PRMT R8, R8, 0x7710, RZ ;  /* 0x0000771008087816 */ /* 0x000fc800000000ff */
[----:B------:R-:W-:-:S04]  /*1270*/  IADD3 R13, PT, PT, R19, R8, RZ ;  /* 0x00000008130d7210 */ /* 0x000fc80007ffe0ff */
[----:B------:R-:W-:-:S04]  /*1280*/  PRMT R8, R13, 0x9910, RZ ;  /* 0x000099100d087816 */ /* 0x000fc800000000ff */
[----:B------:R-:W-:-:S13]  /*1290*/  ISETP.NE.AND P0, PT, R8, RZ, PT ;  /* 0x000000ff0800720c */ /* 0x000fda0003f05270 */
[----:B------:R-:W-:Y:S05]  /*12a0*/  @!P0 BRA `(.L_x_3) ;  /* 0x00000000001c8947 */ /* 0x000fea0003800000 */
[----:B------:R-:W-:Y:S01]  /*12b0*/  SHF.L.U32 R8, R13, 0x6, RZ ;  /* 0x000000060d087819 */ /* 0x000fe200000006ff */
[----:B------:R-:W-:-:S03]  /*12c0*/  IMAD R13, R20, 0x38400, R17 ;  /* 0x00038400140d7824 */ /* 0x000fc600078e0211 */
[----:B------:R-:W-:-:S05]  /*12d0*/  LOP3.LUT R8, R8, 0xffff, RZ, 0xc0, !PT ;  /* 0x0000ffff08087812 */ /* 0x000fca00078ec0ff */
[----:B------:R-:W-:-:S04]  /*12e0*/  IMAD.IADD R8, R8, 0x1, R13 ;  /* 0x0000000108087824 */ /* 0x000fc800078e020d */
[----:B------:R-:W-:-:S04]  /*12f0*/  IMAD R13, R21, 0xf00, R8 ;  /* 0x00000f00150d7824 */ /* 0x000fc800078e0208 */
[----:B0-----:R-:W-:-:S06]  /*1300*/  IMAD.WIDE R12, R13, 0x4, R10 ;  /* 0x000000040d0c7825 */ /* 0x001fcc00078e020a */
[----:B------:R1:W5:Y:S02]  /*1310*/  LDG.E.CONSTANT R12, desc[UR8][R12.64] ;  /* 0x000000080c0c7981 */ /* 0x000364000c1e9900 */
.L_x_3:
[----:B------:R-:W-:Y:S05]  /*1320*/  BSYNC.RECONVERGENT B1 ;  /* 0x0000000000017941 */ /* 0x000fea0003800200 */
.L_x_2:
[----:B------:R-:W2:Y:S01]  /*1330*/  S2UR UR5, SR_CgaCtaId ;  /* 0x00000000000579c3 */ /* 0x000ea20000008800 */
[----:B------:R-:W-:Y:S02]  /*1340*/  UMOV UR4, 0x400 ;  /* 0x0000040000047882 */ /* 0x000fe40000000000 */
[----:B--2---:R-:W-:-:S06]  /*1350*/  ULEA UR4, UR5, UR4, 0x18 ;  /* 0x0000000405047291 */ /* 0x004fcc000f8ec0ff */
[----:B-1----:R-:W-:-:S05]  /*1360*/  LEA R13, R18, UR4, 0x2 ;  /* 0x00000004120d7c11 */ /* 0x002fca000f8e10ff */
[----:B-----5:R1:W-:Y:S02]  /*1370*/  STS [R13], R12 ;  /* 0x0000000c0d007388 */ /* 0x0203e40000000800 */
.L_x_1:
[----:B------:R-:W-:Y:S05]  /*1380*/  BSYNC.RECONVERGENT B0 ;  /* 0x0000000000007941 */ /* 0x000fea0003800200 */
.L_x_0:
[----:B-1----:R-:W-:Y:S02]  /*1390*/  IADD3 R13, PT, PT, R15, 0x1, RZ ;  /* 0x000000010f0d7810 */ /* 0x002fe40007ffe0ff */
[C---:B------:R-:W-:Y:S02]  /*13a0*/  IADD3 R8, PT, PT, R6.reuse, 0x50, RZ ;  /* 0x0000005006087810 */ /* 0x040fe40007ffe0ff */
[----:B------:R-:W-:Y:S02]  /*13b0*/  ISETP.NE.AND P0, PT, R13, 0x101, PT ;  /* 0x000001010d00780c */ /* 0x000fe40003f05270 */
[----:B------:R-:W-:-:S11]  /*13c0*/  IADD3 R18, PT, PT, R6, 0x78, RZ ;  /* 0x0000007806127810 */ /* 0x000fd60007ffe0ff */
[----:B------:R-:W-:Y:S05]  /*13d0*/  @!P0 BRA `(.L_x_4) ;  /* 0x0000000800308947 */ /* 0x000fea0003800000 */
[----:B------:R-:W-:Y:S01]  /*13e0*/  ISETP.GT.U32.AND P0, PT, R19, 0x13ef, PT ;  /* 0x000013ef1300780c */ /* 0x000fe20003f04070 */
[----:B------:R-:W-:-:S12]  /*13f0*/  BSSY.RECONVERGENT B0, `(.L_x_5) ;  /* 0x000002c000007945 */ /* 0x000fd80003800200 */
[----:B------:R-:W-:Y:S05]  /*1400*/  @P0 BRA `(.L_x_6) ;  /* 0x0000000000a80947 */ /* 0x000fea0003800000 */
[----:B------:R-:W-:-:S05]  /*1410*/  IMAD R20, R13, 0x28, R6 ;  /* 0x000000280d147824 */ /* 0x000fca00078e0206 */
[----:B------:R-:W-:-:S13]  /*1420*/  ISETP.GT.U32.AND P0, PT, R20, 0x2807, PT ;  /* 0x000028071400780c */ /* 0x000fda0003f04070 */
[----:B------:R-:W-:Y:S05]  /*1430*/  @P0 BRA `(.L_x_6) ;  /* 0x00000000009c0947 */ /* 0x000fea0003800000 */
[----:B------:R-:W-:Y:S01]  /*1440*/  IADD3 R21, PT, PT, R19, 0x14, RZ ;  /* 0x0000001413157810 */ /* 0x000fe20007ffe0ff */
[----:B------:R-:W-:Y:S03]  /*1450*/  BSSY.RECONVERGENT B1, `(.L_x_7) ;  /* 0x0000020000017945 */ /* 0x000fe60003800200 */
[----:B------:R-:W-:-:S05]  /*1460*/  LOP3.LUT R13, R21, 0xffff, RZ, 0xc0, !PT ;  /* 0x0000ffff150d7812 */ /* 0x000fca00078ec0ff */
[----:B------:R-:W-:-:S05]  /*1470*/  IMAD R12, R13, 0x3329, RZ ;  /* 0x000033290d0c7824 */ /* 0x000fca00078e02ff */
[----:B------:R-:W-:-:S04]  /*1480*/  SHF.R.U32.HI R22, RZ, 0x18, R12 ;  /* 0x00000018ff167819 */ /* 0x000fc8000001160c */
[----:B------:R-:W-:-:S05]  /*1490*/  PRMT R12, R22, 0x9910, RZ ;  /* 0x00009910160c7816 */ /* 0x000fca00000000ff */
[----:B------:R-:W-:-:S04]  /*14a0*/  IMAD R12, R12, 0x501, RZ ;  /* 0x000005010c0c7824 */ /* 0x000fc800078e02ff */
[----:B------:R-:W-:-:S05]  /*14b0*/  IMAD.MOV R12, RZ, RZ, -R12 ;  /* 0x000000ffff0c7224 */ /* 0x000fca00078e0a0c */
[----:B------:R-:W-:-:S04]  /*14c0*/  PRMT R12, R12, 0x7710, RZ ;  /* 0x000077100c0c7816 */ /* 0x000fc800000000ff */
[----:B------:R-:W-:-:S04]  /*14d0*/  IADD3 R12, PT, PT, R21, R12, RZ ;  /* 0x0000000c150c7210 */ /* 0x000fc80007ffe0ff */
[----:B------:R-:W-:-:S05]  /*14e0*/  LOP3.LUT R12, R12, 0xffff, RZ, 0xc0, !PT ;  /* 0x0000ffff0c0c7812 */ /* 0x000fca00078ec0ff */
[----:B------:R-:W-:-:S05]  /*14f0*/  IMAD R12, R12, 0x865, RZ ;  /* 0x000008650c0c7824 */ /* 0x000fca00078e02ff */
[----:B------:R-:W-:Y:S01]  /*1500*/  SHF.R.U32.HI R23, RZ, 0x11, R12 ;  /* 0x00000011ff177819 */ /* 0x000fe2000001160c */
[----:B------:R-:W-:-:S03]  /*1510*/  HFMA2 R12, -RZ, RZ, 0, 0 ;  /* 0x00000000ff0c7431 */ /* 0x000fc600000001ff */
        /* <DEDUP_REMOVED lines=12> */
[----:B------:R-:W-:Y:S02]  /*15e0*/  IMAD.SHL.U32 R12, R21, 0x40, RZ ;  /* 0x00000040150c7824 */ /* 0x000fe400078e00ff */
[----:B------:R-:W-:-:S03]  /*15f0*/  IMAD R13, R22, 0x38400, R17 ;  /* 0x00038400160d7824 */ /* 0x000fc600078e0211 */
[----:B------:R-:W-:-:S04]  /*1600*/  LOP3.LUT R12, R12, 0xffff, RZ, 0xc0, !PT ;  /* 0x0000ffff0c0c7812 */ /* 0x000fc800078ec0ff */
[----:B------:R-:W-:-:S05]  /*1610*/  IADD3 R12, PT, PT, R12, R13, RZ ;  /* 0x0000000d0c0c7210 */ /* 0x000fca0007ffe0ff */
[----:B------:R-:W-:-:S04]  /*1620*/  IMAD R13, R23, 0xf00, R12 ;  /* 0x00000f00170d7824 */ /* 0x000fc800078e020c */
[----:B0-----:R-:W-:-:S06]  /*1630*/  IMAD.WIDE R12, R13, 0x4, R10 ;  /* 0x000000040d0c7825 */ /* 0x001fcc00078e020a */
[----:B------:R1:W5:Y:S02]  /*1640*/  LDG.E.CONSTANT R12, desc[UR8][R12.64] ;  /* 0x000000080c0c7981 */ /* 0x000364000c1e9900 */
.L_x_8:
[----:B------:R-:W-:Y:S05]  /*1650*/  BSYNC.RECONVERGENT B1 ;  /* 0x0000000000017941 */ /* 0x000fea0003800200 */
.L_x_7:
[----:B------:R-:W2:Y:S01]  /*1660*/  S2UR UR5, SR_CgaCtaId ;  /* 0x00000000000579c3 */ /* 0x000ea20000008800 */
[----:B------:R-:W-:Y:S02]  /*1670*/  UMOV UR4, 0x400 ;  /* 0x0000040000047882 */ /* 0x000fe40000000000 */
[----:B--2---:R-:W-:-:S06]  /*1680*/  ULEA UR4, UR5, UR4, 0x18 ;  /* 0x0000000405047291 */ /* 0x004fcc000f8ec0ff */
[----:B-1----:R-:W-:-:S05]  /*1690*/  LEA R13, R20, UR4, 0x2 ;  /* 0x00000004140d7c11 */ /* 0x002fca000f8e10ff */
[----:B-----5:R1:W-:Y:S02]  /*16a0*/  STS [R13], R12 ;  /* 0x0000000c0d007388 */ /* 0x0203e40000000800 */
.L_x_6:
[----:B------:R-:W-:Y:S05]  /*16b0*/  BSYNC.RECONVERGENT B0 ;  /* 0x0000000000007941 */ /* 0x000fea0003800200 */
.L_x_5:
[----:B------:R-:W-:Y:S01]  /*16c0*/  ISETP.GT.U32.AND P0, PT, R19, 0x13db, PT ;  /* 0x000013db1300780c */ /* 0x000fe20003f04070 */
[----:B------:R-:W-:-:S12]  /*16d0*/  BSSY.RECONVERGENT B0, `(.L_x_9) ;  /* 0x000002c000007945 */ /* 0x000fd80003800200 */
[----:B------:R-:W-:Y:S05]  /*16e0*/  @P0 BRA `(.L_x_10) ;  /* 0x0000000000a80947 */ /* 0x000fea0003800000 */
[----:B------:R-:W-:-:S05]  /*16f0*/  IMAD R20, R15, 0x28, R8 ;  /* 0x000000280f147824 */ /* 0x000fca00078e0208 */
[----:B------:R-:W-:-:S13]  /*1700*/  ISETP.GT.U32.AND P0, PT, R20, 0x2807, PT ;  /* 0x000028071400780c */ /* 0x000fda0003f04070 */
[----:B------:R-:W-:Y:S05]  /*1710*/  @P0 BRA `(.L_x_10) ;  /* 0x00000000009c0947 */ /* 0x000fea0003800000 */
[----:B------:R-:W-:Y:S01]  /*1720*/  IADD3 R21, PT, PT, R19, 0x28, RZ ;  /* 0x0000002813157810 */ /* 0x000fe20007ffe0ff */
[----:B------:R-:W-:Y:S01]  /*1730*/  BSSY.RECONVERGENT B1, `(.L_x_11) ;  /* 0x0000020000017945 */ /* 0x000fe20003800200 */
[----:B-1----:R-:W-:Y:S02]  /*1740*/  IMAD.MOV.U32 R12, RZ, RZ, RZ ;  /* 0x000000ffff0c7224 */ /* 0x002fe400078e00ff */
[----:B------:R-:W-:-:S05]  /*1750*/  LOP3.LUT R13, R21, 0xffff, RZ, 0xc0, !PT ;  /* 0x0000ffff150d7812 */ /* 0x000fca00078ec0ff */
[----:B------:R-:W-:-:S05]  /*1760*/  IMAD R8, R13, 0x3329, RZ ;  /* 0x000033290d087824 */ /* 0x000fca00078e02ff */
[----:B------:R-:W-:-:S04]  /*1770*/  SHF.R.U32.HI R22, RZ, 0x18, R8 ;  /* 0x00000018ff167819 */ /* 0x000fc80000011608 */
[----:B------:R-:W-:-:S05]  /*1780*/  PRMT R8, R22, 0x9910, RZ ;  /* 0x0000991016087816 */ /* 0x000fca00000000ff */
[----:B------:R-:W-:-:S05]  /*1790*/  IMAD R8, R8, 0x501, RZ ;  /* 0x0000050108087824 */ /* 0x000fca00078e02ff */
[----:B------:R-:W-:-:S04]  /*17a0*/  IADD3 R8, PT, PT, RZ, -R8, RZ ;  /* 0x80000008ff087210 */ /* 0x000fc80007ffe0ff */
[----:B------:R-:W-:-:S04]  /*17b0*/  PRMT R8, R8, 0x7710, RZ ;  /* 0x0000771008087816 */ /* 0x000fc800000000ff */
[----:B------:R-:W-:-:S04]  /*17c0*/  IADD3 R8, PT, PT, R21, R8, RZ ;  /* 0x0000000815087210 */ /* 0x000fc80007ffe0ff */
        /* <DEDUP_REMOVED lines=17> */
[----:B------:R-:W-:-:S04]  /*18e0*/  LOP3.LUT R8, R8, 0xffff, RZ, 0xc0, !PT ;  /* 0x0000ffff08087812 */ /* 0x000fc800078ec0ff */
[----:B------:R-:W-:-:S05]  /*18f0*/  IADD3 R8, PT, PT, R8, R13, RZ ;  /* 0x0000000d08087210 */ /* 0x000fca0007ffe0ff */
[----:B------:R-:W-:-:S04]  /*1900*/  IMAD R13, R23, 0xf00, R8 ;  /* 0x00000f00170d7824 */ /* 0x000fc800078e0208 */
[----:B0-----:R-:W-:-:S06]  /*1910*/  IMAD.WIDE R12, R13, 0x4, R10 ;  /* 0x000000040d0c7825 */ /* 0x001fcc00078e020a */
[----:B------:R1:W5:Y:S02]  /*1920*/  LDG.E.CONSTANT R12, desc[UR8][R12.64] ;  /* 0x000000080c0c7981 */ /* 0x000364000c1e9900 */
.L_x_12:
[----:B------:R-:W-:Y:S05]  /*1930*/  BSYNC.RECONVERGENT B1 ;  /* 0x0000000000017941 */ /* 0x000fea0003800200 */
.L_x_11:
[----:B------:R-:W2:Y:S01]  /*1940*/  S2UR UR5, SR_CgaCtaId ;  /* 0x00000000000579c3 */ /* 0x000ea20000008800 */
[----:B------:R-:W-:Y:S02]  /*1950*/  UMOV UR4, 0x400 ;  /* 0x0000040000047882 */ /* 0x000fe40000000000 */
[----:B--2---:R-:W-:-:S06]  /*1960*/  ULEA UR4, UR5, UR4, 0x18 ;  /* 0x0000000405047291 */ /* 0x004fcc000f8ec0ff */
[----:B-1----:R-:W-:-:S05]  /*1970*/  LEA R13, R20, UR4, 0x2 ;  /* 0x00000004140d7c11 */ /* 0x002fca000f8e10ff */
[----:B-----5:R2:W-:Y:S02]  /*1980*/  STS [R13], R12 ;  /* 0x0000000c0d007388 */ /* 0x0205e40000000800 */
.L_x_10:
[----:B------:R-:W-:Y:S05]  /*1990*/  BSYNC.RECONVERGENT B0 ;  /* 0x0000000000007941 */ /* 0x000fea0003800200 */
.L_x_9:
        /* <DEDUP_REMOVED lines=8> */
[----:B-12---:R-:W-:Y:S02]  /*1a20*/  MOV R12, RZ ;  /* 0x000000ff000c7202 */ /* 0x006fe40000000f00 */
        /* <DEDUP_REMOVED lines=30> */
.L_x_16:
[----:B------:R-:W-:Y:S05]  /*1c10*/  BSYNC.RECONVERGENT B1 ;  /* 0x0000000000017941 */ /* 0x000fea0003800200 */
.L_x_15:
[----:B------:R-:W2:Y:S01]  /*1c20*/  S2UR UR5, SR_CgaCtaId ;  /* 0x00000000000579c3 */ /* 0x000ea20000008800 */
[----:B------:R-:W-:Y:S02]  /*1c30*/  UMOV UR4, 0x400 ;  /* 0x0000040000047882 */ /* 0x000fe40000000000 */
[----:B--2---:R-:W-:-:S06]  /*1c40*/  ULEA UR4, UR5, UR4, 0x18 ;  /* 0x0000000405047291 */ /* 0x004fcc000f8ec0ff */
[----:B-1----:R-:W-:-:S05]  /*1c50*/  LEA R13, R18, UR4, 0x2 ;  /* 0x00000004120d7c11 */ /* 0x002fca000f8e10ff */
[----:B-----5:R4:W-:Y:S02]  /*1c60*/  STS [R13], R12 ;  /* 0x0000000c0d007388 */ /* 0x0209e40000000800 */
.L_x_14:
[----:B------:R-:W-:Y:S05]  /*1c70*/  BSYNC.RECONVERGENT B0 ;  /* 0x0000000000007941 */ /* 0x000fea0003800200 */
.L_x_13:
[----:B------:R-:W-:Y:S01]  /*1c80*/  IADD3 R15, PT, PT, R15, 0x4, RZ ;  /* 0x000000040f0f7810 */ /* 0x000fe20007ffe0ff */
[----:B------:R-:W-:Y:S06]  /*1c90*/  BRA `(.L_x_17) ;  /* 0xfffffff400047947 */ /* 0x000fec000383ffff */
.L_x_4:
[----:B------:R-:W-:Y:S02]  /*1ca0*/  ISETP.GT.U32.AND P2, PT, R6, 0x1ef, PT ;  /* 0x000001ef0600780c */ /* 0x000fe40003f44070 */
[----:B------:R-:W-:-:S11]  /*1cb0*/  SHF.L.U32 R12, R2, 0x5, RZ ;  /* 0x00000005020c7819 */ /* 0x000fd600000006ff */
[----:B0-----:R-:W0:Y:S01]  /*1cc0*/  @!P2 LDC.64 R10, c[0x0][0x388] ;  /* 0x0000e200ff0aab82 */ /* 0x001e220000000a00 */
[----:B------:R-:W-:Y:S02]  /*1cd0*/  @!P2 LOP3.LUT R13, R6, 0x1f, RZ, 0xc0, !PT ;  /* 0x0000001f060da812 */ /* 0x000fe400078ec0ff */
[----:B------:R-:W-:Y:S02]  /*1ce0*/  @!P2 SHF.L.U32 R15, R8, 0x7, RZ ;  /* 0x00000007080fa819 */ /* 0x000fe400000006ff */
[----:B------:R-:W-:Y:S02]  /*1cf0*/  @!P2 LOP3.LUT R14, R13, 0x10, RZ, 0x3c, !PT ;  /* 0x000000100d0ea812 */ /* 0x000fe400078e3cff */
[----:B------:R-:W-:Y:S02]  /*1d00*/  LOP3.LUT R13, R12, 0x60, RZ, 0xc0, !PT ;  /* 0x000000600c0d7812 */ /* 0x000fe400078ec0ff */
[----:B------:R-:W-:Y:S02]  /*1d10*/  @!P2 LOP3.LUT R14, R14, 0x1e000, R15, 0xf8, !PT ;  /* 0x0001e0000e0ea812 */ /* 0x000fe400078ef80f */
[----:B------:R-:W-:-:S02]  /*1d20*/  @!P2 SHF.L.U32 R15, R8, 0x2, RZ ;  /* 0x00000002080fa819 */ /* 0x000fc400000006ff */
[----:B------:R-:W-:Y:S02]  /*1d30*/  LEA R35, R4, R13, 0x8 ;  /* 0x0000000d04237211 */ /* 0x000fe400078e40ff */
[----:B------:R-:W-:-:S05]  /*1d40*/  @!P2 LOP3.LUT R14, R14, 0x80, R15, 0xf8, !PT ;  /* 0x000000800e0ea812 */ /* 0x000fca00078ef80f */
[----:B------:R-:W-:-:S04]  /*1d50*/  @!P2 IMAD.IADD R13, R35, 0x1, R14 ;  /* 0x00000001230da824 */ /* 0x000fc800078e020e */
[----:B0-----:R-:W-:-:S05]  /*1d60*/  @!P2 IMAD.WIDE.U32 R10, R13, 0x4, R10 ;  /* 0x000000040d0aa825 */ /* 0x001fca00078e000a */
[----:B------:R0:W2:Y:S01]  /*1d70*/  @!P2 LDG.E.CONSTANT R17, desc[UR8][R10.64] ;  /* 0x000000080a11a981 */ /* 0x0000a2000c1e9900 */
[C---:B------:R-:W-:Y:S01]  /*1d80*/  ISETP.GT.U32.AND P1, PT, R6.reuse, 0x217, PT ;  /* 0x000002170600780c */ /* 0x040fe20003f24070 */
[----:B------:R-:W1:Y:S01]  /*1d90*/  S2UR UR5, SR_CgaCtaId ;  /* 0x00000000000579c3 */ /* 0x000e620000008800 */
[C---:B------:R-:W-:Y:S01]  /*1da0*/  ISETP.GT.U32.AND P0, PT, R6.reuse, 0x1c7, PT ;  /* 0x000001c70600780c */ /* 0x040fe20003f04070 */
[----:B------:R-:W-:Y:S01]  /*1db0*/  UMOV UR4, 0x400 ;  /* 0x0000040000047882 */ /* 0x000fe20000000000 */
[C---:B------:R-:W-:Y:S01]  /*1dc0*/  ISETP.GT.U32.AND P6, PT, R6.reuse, 0x177, PT ;  /* 0x000001770600780c */ /* 0x040fe20003fc4070 */
[----:B------:R-:W-:Y:S01]  /*1dd0*/  UIADD3 UR4, UPT, UPT, UR4, 0xa020, URZ ;  /* 0x0000a02004047890 */ /* 0x000fe2000fffe0ff */
[C---:B------:R-:W-:Y:S02]  /*1de0*/  ISETP.GT.U32.AND P5, PT, R6.reuse, 0x14f, PT ;  /* 0x0000014f0600780c */ /* 0x040fe40003fa4070 */
[C---:B------:R-:W-:Y:S02]  /*1df0*/  ISETP.GT.U32.AND P4, PT, R6.reuse, 0x127, PT ;  /* 0x000001270600780c */ /* 0x040fe40003f84070 */
[----:B------:R-:W-:-:S03]  /*1e00*/  ISETP.GT.U32.AND P3, PT, R6, 0xd7, PT ;  /* 0x000000d70600780c */ /* 0x000fc60003f64070 */
[----:B0-----:R-:W0:Y:S01]  /*1e10*/  @!P1 LDC.64 R10, c[0x0][0x388] ;  /* 0x0000e200ff0a9b82 */ /* 0x001e220000000a00 */
[C---:B------:R-:W-:Y:S02]  /*1e20*/  @!P1 IADD3 R14, PT, PT, R6.reuse, 0x28, RZ ;  /* 0x00000028060e9810 */ /* 0x040fe40007ffe0ff */
[----:B------:R-:W-:Y:S02]  /*1e30*/  @!P0 IADD3 R8, PT, PT, R6, 0x18, RZ ;  /* 0x0000001806088810 */ /* 0x000fe40007ffe0ff */
[C---:B------:R-:W-:Y:S02]  /*1e40*/  @!P0 SHF.L.U32 R15, R18.reuse, 0x7, RZ ;  /* 0x00000007120f8819 */ /* 0x040fe400000006ff */
[----:B------:R-:W-:Y:S01]  /*1e50*/  @!P0 SHF.L.U32 R19, R18, 0x2, RZ ;  /* 0x0000000212138819 */ /* 0x000fe200000006ff */
[----:B------:R-:W4:Y:S01]  /*1e60*/  @!P0 LDC.64 R12, c[0x0][0x388] ;  /* 0x0000e200ff0c8b82 */ /* 0x000f220000000a00 */
[----:B------:R-:W-:Y:S01]  /*1e70*/  @!P0 LOP3.LUT R16, R8, 0x1e01f, R15, 0xc8, !PT ;  /* 0x0001e01f08108812 */ /* 0x000fe200078ec80f */
[----:B------:R-:W-:Y:S01]  /*1e80*/  @!P1 IMAD.SHL.U32 R15, R14, 0x80, RZ ;  /* 0x000000800e0f9824 */ /* 0x000fe200078e00ff */
[----:B------:R-:W-:Y:S01]  /*1e90*/  @!P1 IADD3 R8, PT, PT, R6, 0x8, RZ ;  /* 0x0000000806089810 */ /* 0x000fe20007ffe0ff */
[----:B-1----:R-:W-:Y:S01]  /*1ea0*/  ULEA UR4, UR5, UR4, 0x18 ;  /* 0x0000000405047291 */ /* 0x002fe2000f8ec0ff */
[----:B------:R-:W-:-:S02]  /*1eb0*/  @!P1 SHF.L.U32 R14, R14, 0x2, RZ ;  /* 0x000000020e0e9819 */ /* 0x000fc400000006ff */
[----:B------:R-:W-:Y:S02]  /*1ec0*/  @!P1 LOP3.LUT R15, R8, 0x1e01f, R15, 0xc8, !PT ;  /* 0x0001e01f080f9812 */ /* 0x000fe400078ec80f */
[----:B------:R-:W-:Y:S02]  /*1ed0*/  @!P0 LOP3.LUT R16, R16, 0x80, R19, 0xf8, !PT ;  /* 0x0000008010108812 */ /* 0x000fe400078ef813 */
[----:B------:R-:W-:Y:S02]  /*1ee0*/  @!P1 LOP3.LUT R14, R15, 0x80, R14, 0xf8, !PT ;  /* 0x000000800f0e9812 */ /* 0x000fe400078ef80e */
[C---:B------:R-:W-:Y:S01]  /*1ef0*/  @!P6 IADD3 R18, PT, PT, R6.reuse, 0xc8, RZ ;  /* 0x000000c80612e810 */ /* 0x040fe20007ffe0ff */
[C---:B------:R-:W-:Y:S01]  /*1f00*/  @!P0 IMAD.IADD R19, R35.reuse, 0x1, R16 ;  /* 0x0000000123138824 */ /* 0x040fe200078e0210 */
[----:B------:R-:W-:Y:S02]  /*1f10*/  @!P1 IADD3 R15, PT, PT, R35, R14, RZ ;  /* 0x0000000e230f9210 */ /* 0x000fe40007ffe0ff */
[----:B------:R-:W-:-:S02]  /*1f20*/  SHF.L.U32 R8, R6, 0x2, RZ ;  /* 0x0000000206087819 */ /* 0x000fc400000006ff */
[----:B------:R-:W-:Y:S01]  /*1f30*/  @!P6 IADD3 R21, PT, PT, R6, 0x8, RZ ;  /* 0x000000080615e810 */ /* 0x000fe20007ffe0ff */
[----:B0-----:R-:W-:Y:S01]  /*1f40*/  @!P1 IMAD.WIDE.U32 R10, R15, 0x4, R10 ;  /* 0x000000040f0a9825 */ /* 0x001fe200078e000a */
[----:B------:R-:W-:Y:S01]  /*1f50*/  @!P6 SHF.L.U32 R20, R18, 0x7, RZ ;  /* 0x000000071214e819 */ /* 0x000fe200000006ff */
[----:B------:R-:W0:Y:S01]  /*1f60*/  @!P6 LDC.64 R14, c[0x0][0x388] ;  /* 0x0000e200ff0eeb82 */ /* 0x000e220000000a00 */
[----:B------:R-:W-:Y:S01]  /*1f70*/  @!P5 LOP3.LUT R16, R6, 0x1f, RZ, 0xc0, !PT ;  /* 0x0000001f0610d812 */ /* 0x000fe200078ec0ff */
[----:B----4-:R-:W-:Y:S01]  /*1f80*/  @!P0 IMAD.WIDE.U32 R12, R19, 0x4, R12 ;  /* 0x00000004130c8825 */ /* 0x010fe200078e000c */
[----:B------:R-:W-:Y:S01]  /*1f90*/  @!P6 SHF.L.U32 R19, R18, 0x2, RZ ;  /* 0x000000021213e819 */ /* 0x000fe200000006ff */
[----:B------:R1:W4:Y:S01]  /*1fa0*/  @!P1 LDG.E.CONSTANT R25, desc[UR8][R10.64] ;  /* 0x000000080a199981 */ /* 0x000322000c1e9900 */
[----:B------:R-:W-:Y:S02]  /*1fb0*/  @!P6 LOP3.LUT R20, R21, 0x1e01f, R20, 0xc8, !PT ;  /* 0x0001e01f1514e812 */ /* 0x000fe400078ec814 */
[C---:B------:R-:W-:Y:S01]  /*1fc0*/  @!P5 IADD3 R26, PT, PT, R6.reuse, 0xf0, RZ ;  /* 0x000000f0061ad810 */ /* 0x040fe20007ffe0ff */
[----:B------:R-:W-:Y:S01]  /*1fd0*/  @!P4 VIADD R29, R6, 0x118 ;  /* 0x00000118061dc836 */ /* 0x000fe20000000000 */
[----:B------:R-:W-:Y:S01]  /*1fe0*/  @!P6 LOP3.LUT R24, R20, 0x80, R19, 0xf8, !PT ;  /* 0x000000801418e812 */ /* 0x000fe200078ef813 */
[----:B------:R5:W3:Y:S01]  /*1ff0*/  @!P0 LDG.E.CONSTANT R27, desc[UR8][R12.64] ;  /* 0x000000080c1b8981 */ /* 0x000ae2000c1e9900 */
[----:B------:R-:W0:Y:S01]  /*2000*/  @!P4 LDC.64 R18, c[0x0][0x388] ;  /* 0x0000e200ff12cb82 */ /* 0x000e220000000a00 */
[----:B------:R-:W-:-:S02]  /*2010*/  @!P5 LOP3.LUT R21, R16, 0x10, RZ, 0x3c, !PT ;  /* 0x000000101015d812 */ /* 0x000fc400078e3cff */
[----:B------:R-:W-:Y:S02]  /*2020*/  @!P5 SHF.L.U32 R16, R26, 0x7, RZ ;  /* 0x000000071a10d819 */ /* 0x000fe400000006ff */
[C---:B------:R-:W-:Y:S02]  /*2030*/  @!P3 IADD3 R30, PT, PT, R6.reuse, 0x168, RZ ;  /* 0x00000168061eb810 */ /* 0x040fe40007ffe0ff */
[----:B------:R-:W-:Y:S02]  /*2040*/  @!P4 IADD3 R33, PT, PT, R6, 0x18, RZ ;  /* 0x000000180621c810 */ /* 0x000fe40007ffe0ff */
[----:B-1----:R-:W-:Y:S02]  /*2050*/  @!P4 SHF.L.U32 R10, R29, 0x7, RZ ;  /* 0x000000071d0ac819 */ /* 0x002fe400000006ff */
[----:B------:R-:W-:Y:S02]  /*2060*/  @!P6 IADD3 R11, PT, PT, R35, R24, RZ ;  /* 0x00000018230be210 */ /* 0x000fe40007ffe0ff */
[----:B------:R-:W-:-:S02]  /*2070*/  @!P5 LOP3.LUT R28, R21, 0x1e000, R16, 0xf8, !PT ;  /* 0x0001e000151cd812 */ /* 0x000fc400078ef810 */
[----:B------:R-:W-:Y:S01]  /*2080*/  @!P3 IADD3 R34, PT, PT, R6, 0x8, RZ ;  /* 0x000000080622b810 */ /* 0x000fe20007ffe0ff */
[----:B------:R-:W1:Y:S01]  /*2090*/  @!P3 LDC.64 R20, c[0x0][0x388] ;  /* 0x0000e200ff14bb82 */ /* 0x000e620000000a00 */
[----:B-----5:R-:W-:Y:S02]  /*20a0*/  @!P3 SHF.L.U32 R13, R30, 0x7, RZ ;  /* 0x000000071e0db819 */ /* 0x020fe400000006ff */
[----:B------:R-:W-:Y:S02]  /*20b0*/  @!P4 LOP3.LUT R12, R33, 0x1e01f, R10, 0xc8, !PT ;  /* 0x0001e01f210cc812 */ /* 0x000fe400078ec80a */
[----:B------:R-:W-:Y:S01]  /*20c0*/  @!P4 SHF.L.U32 R29, R29, 0x2, RZ ;  /* 0x000000021d1dc819 */ /* 0x000fe200000006ff */
[----:B0-----:R-:W-:Y:S01]  /*20d0*/  @!P6 IMAD.WIDE.U32 R10, R11, 0x4, R14 ;  /* 0x000000040b0ae825 */ /* 0x001fe200078e000e */
[----:B------:R-:W-:Y:S02]  /*20e0*/  @!P3 LOP3.LUT R24, R34, 0x1e01f, R13, 0xc8, !PT ;  /* 0x0001e01f2218b812 */ /* 0x000fe400078ec80d */
[----:B------:R-:W-:-:S02]  /*20f0*/  @!P3 SHF.L.U32 R15, R30, 0x2, RZ ;  /* 0x000000021e0fb819 */ /* 0x000fc400000006ff */
[----:B------:R-:W-:Y:S01]  /*2100*/  @!P4 LOP3.LUT R12, R12, 0x80, R29, 0xf8, !PT ;  /* 0x000000800c0cc812 */ /* 0x000fe200078ef81d */
[----:B------:R0:W5:Y:S01]  /*2110*/  @!P6 LDG.E.CONSTANT R11, desc[UR8][R10.64] ;  /* 0x000000080a0be981 */ /* 0x000162000c1e9900 */
[----:B------:R-:W-:Y:S02]  /*2120*/  @!P3 LOP3.LUT R24, R24, 0x80, R15, 0xf8, !PT ;  /* 0x000000801818b812 */ /* 0x000fe400078ef80f */
[----:B------:R-:W-:Y:S02]  /*2130*/  @!P4 IADD3 R15, PT, PT, R35, R12, RZ ;  /* 0x0000000c230fc210 */ /* 0x000fe40007ffe0ff */
[----:B------:R-:W-:-:S03]  /*2140*/  @!P5 SHF.L.U32 R13, R26, 0x2, RZ ;  /* 0x000000021a0dd819 */ /* 0x000fc600000006ff */
[----:B------:R-:W-:Y:S01]  /*2150*/  @!P4 IMAD.WIDE.U32 R14, R15, 0x4, R18 ;  /* 0x000000040f0ec825 */ /* 0x000fe200078e0012 */
[----:B------:R-:W-:Y:S02]  /*2160*/  @!P5 LOP3.LUT R13, R28, 0x80, R13, 0xf8, !PT ;  /* 0x000000801c0dd812 */ /* 0x000fe400078ef80d */
[----:B------:R-:W-:-:S03]  /*2170*/  @!P3 IADD3 R29, PT, PT, R35, R24, RZ ;  /* 0x00000018231db210 */ /* 0x000fc60007ffe0ff */
[----:B------:R-:W-:Y:S01]  /*2180*/  @!P5 IMAD.IADD R13, R35, 0x1, R13 ;  /* 0x00000001230dd824 */ /* 0x000fe200078e020d */
[----:B------:R-:W5:Y:S04]  /*2190*/  @!P4 LDG.E.CONSTANT R15, desc[UR8][R14.64] ;  /* 0x000000080e0fc981 */ /* 0x000f68000c1e9900 */
[----:B--2---:R2:W-:Y:S01]  /*21a0*/  @!P2 STS [R8+UR4+0x140], R17 ;  /* 0x000140110800a988 */ /* 0x0045e20008000804 */
[----:B------:R-:W-:Y:S01]  /*21b0*/  ISETP.GT.U32.AND P2, PT, R6, 0xaf, PT ;  /* 0x000000af0600780c */ /* 0x000fe20003f44070 */
[----:B--2---:R-:W2:-:S12]  /*21c0*/  @!P5 LDC.64 R16, c[0x0][0x388] ;  /* 0x0000e200ff10db82 */ /* 0x004e980000000a00 */
[C---:B------:R-:W-:Y:S02]  /*21d0*/  @!P2 LOP3.LUT R32, R6.reuse, 0x1f, RZ, 0xc0, !PT ;  /* 0x0000001f0620a812 */ /* 0x040fe400078ec0ff */
[----:B------:R-:W-:Y:S01]  /*21e0*/  @!P2 IADD3 R31, PT, PT, R6, 0x190, RZ ;  /* 0x00000190061fa810 */ /* 0x000fe20007ffe0ff */
[----:B------:R-:W0:Y:S01]  /*21f0*/  @!P2 LDC.64 R22, c[0x0][0x388] ;  /* 0x0000e200ff16ab82 */ /* 0x000e220000000a00 */
[----:B------:R-:W-:-:S03]  /*2200*/  @!P2 LOP3.LUT R37, R32, 0x10, RZ, 0x3c, !PT ;  /* 0x000000102025a812 */ /* 0x000fc600078e3cff */
[C---:B------:R-:W-:Y:S01]  /*2210*/  @!P2 IMAD.SHL.U32 R32, R31.reuse, 0x80, RZ ;  /* 0x000000801f20a824 */ /* 0x040fe200078e00ff */
[----:B------:R-:W-:-:S04]  /*2220*/  @!P2 SHF.L.U32 R31, R31, 0x2, RZ ;  /* 0x000000021f1fa819 */ /* 0x000fc800000006ff */
[----:B------:R-:W-:-:S04]  /*2230*/  @!P2 LOP3.LUT R32, R37, 0x1e000, R32, 0xf8, !PT ;  /* 0x0001e0002520a812 */ /* 0x000fc800078ef820 */
[----:B------:R-:W-:-:S04]  /*2240*/  @!P2 LOP3.LUT R31, R32, 0x80, R31, 0xf8, !PT ;  /* 0x00000080201fa812 */ /* 0x000fc800078ef81f */
[----:B------:R-:W-:Y:S01]  /*2250*/  @!P2 IADD3 R31, PT, PT, R35, R31, RZ ;  /* 0x0000001f231fa210 */ /* 0x000fe20007ffe0ff */
[----:B--2---:R-:W-:-:S04]  /*2260*/  @!P5 IMAD.WIDE.U32 R12, R13, 0x4, R16 ;  /* 0x000000040d0cd825 */ /* 0x004fc800078e0010 */
[----:B-1----:R-:W-:Y:S02]  /*2270*/  @!P3 IMAD.WIDE.U32 R16, R29, 0x4, R20 ;  /* 0x000000041d10b825 */ /* 0x002fe400078e0014 */
[----:B------:R1:W2:Y:S02]  /*2280*/  @!P5 LDG.E.CONSTANT R13, desc[UR8][R12.64] ;  /* 0x000000080c0dd981 */ /* 0x0002a4000c1e9900 */
[----:B0-----:R-:W-:Y:S02]  /*2290*/  @!P2 IMAD.WIDE.U32 R18, R31, 0x4, R22 ;  /* 0x000000041f12a825 */ /* 0x001fe400078e0016 */
[----:B------:R0:W2:Y:S04]  /*22a0*/  @!P3 LDG.E.CONSTANT R23, desc[UR8][R16.64] ;  /* 0x000000081017b981 */ /* 0x0000a8000c1e9900 */
[----:B------:R-:W2:Y:S04]  /*22b0*/  @!P2 LDG.E.CONSTANT R19, desc[UR8][R18.64] ;  /* 0x000000081213a981 */ /* 0x000ea8000c1e9900 */
[----:B---3--:R-:W-:Y:S01]  /*22c0*/  @!P0 STS [R8+UR4+0x1e0], R27 ;  /* 0x0001e01b08008988 */ /* 0x008fe20008000804 */
[----:B------:R-:W-:-:S03]  /*22d0*/  ISETP.GT.U32.AND P0, PT, R6, 0x87, PT ;  /* 0x000000870600780c */ /* 0x000fc60003f04070 */
[----:B----4-:R-:W-:Y:S01]  /*22e0*/  @!P1 STS [R8+UR4+0xa0], R25 ;  /* 0x0000a01908009988 */ /* 0x010fe20008000804 */
[----:B------:R-:W-:-:S09]  /*22f0*/  ISETP.GT.U32.AND P1, PT, R6, 0x37, PT ;  /* 0x000000370600780c */ /* 0x000fd20003f24070 */
[C---:B------:R-:W-:Y:S01]  /*2300*/  @!P0 IADD3 R22, PT, PT, R6.reuse, 0x1b8, RZ ;  /* 0x000001b806168810 */ /* 0x040fe20007ffe0ff */
[----:B------:R-:W-:-:S03]  /*2310*/  @!P0 VIADD R21, R6, 0x18 ;  /* 0x0000001806158836 */ /* 0x000fc60000000000 */
[----:B------:R-:W-:Y:S01]  /*2320*/  @!P0 SHF.L.U32 R10, R22, 0x7, RZ ;  /* 0x00000007160a8819 */ /* 0x000fe200000006ff */
[----:B-----5:R3:W-:Y:S01]  /*2330*/  @!P6 STS [R8+UR4+0x320], R11 ;  /* 0x0003200b0800e988 */ /* 0x0207e20008000804 */
[C---:B------:R-:W-:Y:S02]  /*2340*/  ISETP.GT.U32.AND P6, PT, R6.reuse, 0x19f, PT ;  /* 0x0000019f0600780c */ /* 0x040fe40003fc4070 */
[C---:B------:R-:W-:Y:S02]  /*2350*/  @!P1 IADD3 R24, PT, PT, R6.reuse, 0x208, RZ ;  /* 0x0000020806189810 */ /* 0x040fe40007ffe0ff */
[----:B-1----:R-:W-:Y:S01]  /*2360*/  @!P0 LOP3.LUT R12, R21, 0x1e01f, R10, 0xc8, !PT ;  /* 0x0001e01f150c8812 */ /* 0x002fe200078ec80a */
[----:B------:R1:W-:Y:S01]  /*2370*/  @!P4 STS [R8+UR4+0x460], R15 ;  /* 0x0004600f0800c988 */ /* 0x0003e20008000804 */
[C---:B------:R-:W-:Y:S01]  /*2380*/  ISETP.GT.U32.AND P4, PT, R6.reuse, 0x5f, PT ;  /* 0x0000005f0600780c */ /* 0x040fe20003f84070 */
[----:B------:R-:W4:Y:S06]  /*2390*/  @!P1 LDC.64 R20, c[0x0][0x388] ;  /* 0x0000e200ff149b82 */ /* 0x000f2c0000000a00 */
[----:B------:R-:W-:-:S02]  /*23a0*/  @!P6 IADD3 R10, PT, PT, R6, 0xa0, RZ ;  /* 0x000000a0060ae810 */ /* 0x000fc40007ffe0ff */
[----:B0-----:R-:W-:Y:S02]  /*23b0*/  @!P1 IADD3 R17, PT, PT, R6, 0x8, RZ ;  /* 0x0000000806119810 */ /* 0x001fe40007ffe0ff */
[----:B------:R-:W-:Y:S02]  /*23c0*/  @!P1 SHF.L.U32 R14, R24, 0x7, RZ ;  /* 0x00000007180e9819 */ /* 0x000fe400000006ff */
[----:B---3--:R-:W-:Y:S02]  /*23d0*/  @!P6 SHF.L.U32 R11, R10, 0x7, RZ ;  /* 0x000000070a0be819 */ /* 0x008fe400000006ff */
[----:B------:R-:W-:Y:S02]  /*23e0*/  @!P1 LOP3.LUT R14, R17, 0x1201f, R14, 0xc8, !PT ;  /* 0x0001201f110e9812 */ /* 0x000fe400078ec80e */
[----:B------:R-:W0:Y:S01]  /*23f0*/  @!P0 LDC.64 R16, c[0x0][0x388] ;  /* 0x0000e200ff108b82 */ /* 0x000e220000000a00 */
[----:B-1----:R-:W-:Y:S02]  /*2400*/  @!P1 SHF.L.U32 R15, R24, 0x2, RZ ;  /* 0x00000002180f9819 */ /* 0x002fe400000006ff */
[----:B------:R-:W-:-:S02]  /*2410*/  @!P6 SHF.L.U32 R10, R10, 0x2, RZ ;  /* 0x000000020a0ae819 */ /* 0x000fc400000006ff */
[----:B------:R-:W-:Y:S02]  /*2420*/  @!P6 LOP3.LUT R11, R6, 0x1e01f, R11, 0xc8, !PT ;  /* 0x0001e01f060be812 */ /* 0x000fe400078ec80b */
[----:B------:R-:W-:Y:S02]  /*2430*/  @!P1 LOP3.LUT R30, R14, 0x80, R15, 0xf8, !PT ;  /* 0x000000800e1e9812 */ /* 0x000fe400078ef80f */
[----:B------:R-:W-:Y:S02]  /*2440*/  @!P6 LOP3.LUT R24, R11, 0x80, R10, 0xf8, !PT ;  /* 0x000000800b18e812 */ /* 0x000fe400078ef80a */
[----:B------:R-:W-:-:S05]  /*2450*/  @!P1 IADD3 R31, PT, PT, R35, R30, RZ ;  /* 0x0000001e231f9210 */ /* 0x000fca0007ffe0ff */
[----:B----4-:R-:W-:-:S06]  /*2460*/  @!P1 IMAD.WIDE.U32 R20, R31, 0x4, R20 ;  /* 0x000000041f149825 */ /* 0x010fcc00078e0014 */
[----:B------:R-:W3:Y:S04]  /*2470*/  @!P1 LDG.E.CONSTANT R21, desc[UR8][R20.64] ;  /* 0x0000000814159981 */ /* 0x000ee8000c1e9900 */
[----:B--2---:R1:W-:Y:S01]  /*2480*/  @!P5 STS [R8+UR4+0x3c0], R13 ;  /* 0x0003c00d0800d988 */ /* 0x0043e20008000804 */
[----:B------:R-:W-:-:S03]  /*2490*/  ISETP.GT.U32.AND P5, PT, R6, 0xf, PT ;  /* 0x0000000f0600780c */ /* 0x000fc60003fa4070 */
[----:B------:R2:W-:Y:S01]  /*24a0*/  @!P3 STS [R8+UR4+0x5a0], R23 ;  /* 0x0005a0170800b988 */ /* 0x0005e20008000804 */
[----:B------:R-:W-:-:S03]  /*24b0*/  ISETP.GT.U32.AND P3, PT, R6, 0xff, PT ;  /* 0x000000ff0600780c */ /* 0x000fc60003f64070 */
[----:B------:R4:W-:Y:S01]  /*24c0*/  @!P2 STS [R8+UR4+0x640], R19 ;  /* 0x000640130800a988 */ /* 0x0009e20008000804 */
[----:B------:R-:W-:Y:S01]  /*24d0*/  ISETP.GT.U32.AND P2, PT, R6, 0x23f, PT ;  /* 0x0000023f0600780c */ /* 0x000fe20003f44070 */
[----:B-1----:R-:W-:Y:S01]  /*24e0*/  @!P0 IMAD.SHL.U32 R13, R22, 0x4, RZ ;  /* 0x00000004160d8824 */ /* 0x002fe200078e00ff */
[----:B------:R-:W-:-:S04]  /*24f0*/  @!P4 IADD3 R22, PT, PT, R6, 0x1e0, RZ ;  /* 0x000001e00616c810 */ /* 0x000fc80007ffe0ff */
[----:B--2---:R-:W-:Y:S02]  /*2500*/  @!P4 SHF.L.U32 R23, R22, 0x7, RZ ;  /* 0x000000071617c819 */ /* 0x004fe400000006ff */
[----:B------:R-:W-:Y:S01]  /*2510*/  @!P0 LOP3.LUT R26, R12, 0x80, R13, 0xf8, !PT ;  /* 0x000000800c1a8812 */ /* 0x000fe200078ef80d */
[----:B----4-:R-:W1:Y:S01]  /*2520*/  @!P4 LDC.64 R18, c[0x0][0x388] ;  /* 0x0000e200ff12cb82 */ /* 0x010e620000000a00 */
[----:B------:R-:W-:Y:S02]  /*2530*/  @!P4 SHF.L.U32 R28, R22, 0x2, RZ ;  /* 0x00000002161cc819 */ /* 0x000fe400000006ff */
[----:B------:R-:W-:-:S05]  /*2540*/  @!P4 LOP3.LUT R27, R6, 0x1e01f, R23, 0xc8, !PT ;  /* 0x0001e01f061bc812 */ /* 0x000fca00078ec817 */
[----:B------:R-:W2:Y:S01]  /*2550*/  @!P6 LDC.64 R12, c[0x0][0x388] ;  /* 0x0000e200ff0ceb82 */ /* 0x000ea20000000a00 */
[----:B------:R-:W-:Y:S01]  /*2560*/  @!P2 IMAD.SHL.U32 R25, R6, 0x80, RZ ;  /* 0x000000800619a824 */ /* 0x000fe200078e00ff */
[----:B------:R-:W-:-:S06]  /*2570*/  @!P4 LOP3.LUT R28, R27, 0x80, R28, 0xf8, !PT ;  /* 0x000000801b1cc812 */ /* 0x000fcc00078ef81c */
[----:B------:R-:W4:Y:S01]  /*2580*/  @!P2 LDC.64 R10, c[0x0][0x388] ;  /* 0x0000e200ff0aab82 */ /* 0x000f220000000a00 */
[----:B------:R-:W-:-:S07]  /*2590*/  @!P3 LEA R27, R6, 0xa000, 0x7 ;  /* 0x0000a000061bb811 */ /* 0x000fce00078e38ff */
[----:B------:R-:W5:Y:S08]  /*25a0*/  @!P3 LDC.64 R14, c[0x0][0x388] ;  /* 0x0000e200ff0ebb82 */ /* 0x000f700000000a00 */
[----:B------:R-:W5:Y:S01]  /*25b0*/  @!P5 LDC.64 R22, c[0x0][0x388] ;  /* 0x0000e200ff16db82 */ /* 0x000f620000000a00 */
[C---:B------:R-:W-:Y:S02]  /*25c0*/  @!P2 LOP3.LUT R25, R6.reuse, 0x1e01f, R25, 0xc8, !PT ;  /* 0x0001e01f0619a812 */ /* 0x040fe400078ec819 */
[----:B------:R-:W-:-:S02]  /*25d0*/  @!P3 LOP3.LUT R27, R6, 0x1e01f, R27, 0xc8, !PT ;  /* 0x0001e01f061bb812 */ /* 0x000fc400078ec81b */
[----:B------:R-:W-:Y:S02]  /*25e0*/  @!P0 IADD3 R29, PT, PT, R35, R26, RZ ;  /* 0x0000001a231d8210 */ /* 0x000fe40007ffe0ff */
[----:B------:R-:W-:Y:S02]  /*25f0*/  @!P5 LOP3.LUT R26, R6, 0x10, RZ, 0x3c, !PT ;  /* 0x00000010061ad812 */ /* 0x000fe400078e3cff */
[--C-:B------:R-:W-:Y:S02]  /*2600*/  @!P2 LOP3.LUT R25, R25, 0x80, R8.reuse, 0xf8, !PT ;  /* 0x000000801919a812 */ /* 0x100fe400078ef808 */
[----:B------:R-:W-:Y:S01]  /*2610*/  @!P3 LOP3.LUT R6, R27, 0x80, R8, 0xf8, !PT ;  /* 0x000000801b06b812 */ /* 0x000fe200078ef808 */
[----:B0-----:R-:W-:Y:S01]  /*2620*/  @!P0 IMAD.WIDE.U32 R16, R29, 0x4, R16 ;  /* 0x000000041d108825 */ /* 0x001fe200078e0010 */
[C---:B------:R-:W-:Y:S02]  /*2630*/  @!P5 IADD3 R33, PT, PT, R35.reuse, R26, RZ ;  /* 0x0000001a2321d210 */ /* 0x040fe40007ffe0ff */
[C---:B------:R-:W-:Y:S01]  /*2640*/  @!P2 IADD3 R25, PT, PT, R35.reuse, R25, RZ ;  /* 0x000000192319a210 */ /* 0x040fe20007ffe0ff */
[C---:B------:R-:W-:Y:S01]  /*2650*/  @!P4 IMAD.IADD R31, R35.reuse, 0x1, R28 ;  /* 0x00000001231fc824 */ /* 0x040fe200078e021c */
[C---:B------:R-:W-:Y:S01]  /*2660*/  @!P6 IADD3 R27, PT, PT, R35.reuse, R24, RZ ;  /* 0x00000018231be210 */ /* 0x040fe20007ffe0ff */
[----:B------:R-:W3:Y:S01]  /*2670*/  @!P0 LDG.E.CONSTANT R17, desc[UR8][R16.64] ;  /* 0x0000000810118981 */ /* 0x000ee2000c1e9900 */
[----:B------:R-:W-:Y:S01]  /*2680*/  @!P3 IADD3 R29, PT, PT, R35, R6, RZ ;  /* 0x00000006231db210 */ /* 0x000fe20007ffe0ff */
[----:B-1----:R-:W-:-:S04]  /*2690*/  @!P4 IMAD.WIDE.U32 R18, R31, 0x4, R18 ;  /* 0x000000041f12c825 */ /* 0x002fc800078e0012 */
[----:B--2---:R-:W-:Y:S02]  /*26a0*/  @!P6 IMAD.WIDE.U32 R12, R27, 0x4, R12 ;  /* 0x000000041b0ce825 */ /* 0x004fe400078e000c */
[----:B------:R-:W2:Y:S02]  /*26b0*/  @!P4 LDG.E.CONSTANT R19, desc[UR8][R18.64] ;  /* 0x000000081213c981 */ /* 0x000ea4000c1e9900 */
[----:B----4-:R-:W-:Y:S02]  /*26c0*/  @!P2 IMAD.WIDE.U32 R10, R25, 0x4, R10 ;  /* 0x00000004190aa825 */ /* 0x010fe400078e000a */
[----:B------:R-:W4:Y:S02]  /*26d0*/  @!P6 LDG.E.CONSTANT R13, desc[UR8][R12.64] ;  /* 0x000000080c0de981 */ /* 0x000f24000c1e9900 */
[----:B-----5:R-:W-:Y:S02]  /*26e0*/  @!P3 IMAD.WIDE.U32 R14, R29, 0x4, R14 ;  /* 0x000000041d0eb825 */ /* 0x020fe400078e000e */
[----:B------:R0:W5:Y:S02]  /*26f0*/  @!P2 LDG.E.CONSTANT R11, desc[UR8][R10.64] ;  /* 0x000000080a0ba981 */ /* 0x000164000c1e9900 */
[----:B------:R-:W-:-:S02]  /*2700*/  @!P5 IMAD.WIDE.U32 R22, R33, 0x4, R22 ;  /* 0x000000042116d825 */ /* 0x000fc400078e0016 */
[----:B------:R-:W5:Y:S04]  /*2710*/  @!P3 LDG.E.CONSTANT R15, desc[UR8][R14.64] ;  /* 0x000000080e0fb981 */ /* 0x000f68000c1e9900 */
[----:B------:R-:W5:Y:S04]  /*2720*/  @!P5 LDG.E.CONSTANT R23, desc[UR8][R22.64+0x40200] ;  /* 0x040200081617d981 */ /* 0x000f68000c1e9900 */
[----:B---3--:R1:W-:Y:S01]  /*2730*/  @!P1 STS [R8+UR4+0x820], R21 ;  /* 0x0008201508009988 */ /* 0x0083e20008000804 */
[----:B0-----:R-:W-:Y:S01]  /*2740*/  HFMA2 R10, -RZ, RZ, 0, 0 ;  /* 0x00000000ff0a7431 */ /* 0x001fe200000001ff */
[----:B------:R-:W-:-:S02]  /*2750*/  UPLOP3.LUT UP0, UPT, UPT, UPT, UPT, 0x80, 0x8 ;  /* 0x000000000008789c */ /* 0x000fc40003f0f070 */
[----:B------:R1:W-:Y:S04]  /*2760*/  @!P0 STS [R8+UR4+0x6e0], R17 ;  /* 0x0006e01108008988 */ /* 0x0003e80008000804 */
[----:B--2---:R1:W-:Y:S04]  /*2770*/  @!P4 STS [R8+UR4+0x780], R19 ;  /* 0x000780130800c988 */ /* 0x0043e80008000804 */
[----:B----4-:R1:W-:Y:S04]  /*2780*/  @!P6 STS [R8+UR4+0x280], R13 ;  /* 0x0002800d0800e988 */ /* 0x0103e80008000804 */
[----:B-----5:R1:W-:Y:S04]  /*2790*/  @!P2 STS [R8+UR4], R11 ;  /* 0x0000000b0800a988 */ /* 0x0203e80008000804 */
[----:B------:R1:W-:Y:S04]  /*27a0*/  @!P3 STS [R8+UR4+0x500], R15 ;  /* 0x0005000f0800b988 */ /* 0x0003e80008000804 */
[----:B------:R1:W-:Y:S01]  /*27b0*/  @!P5 STS [R8+UR4+0x8c0], R23 ;  /* 0x0008c0170800d988 */ /* 0x0003e20008000804 */
[----:B------:R-:W-:Y:S06]  /*27c0*/  BAR.SYNC.DEFER_BLOCKING 0x0 ;  /* 0x0000000000007b1d */ /* 0x000fec0000010000 */
.L_x_22:
[----:B------:R-:W0:Y:S01]  /*27d0*/  S2R R6, SR_TID.X ;  /* 0x0000000000067919 */ /* 0x000e220000002100 */
[----:B-1----:R-:W-:Y:S01]  /*27e0*/  PRMT R8, R9, 0x9910, RZ ;  /* 0x0000991009087816 */ /* 0x002fe200000000ff */
[----:B------:R-:W-:-:S04]  /*27f0*/  UPLOP3.LUT UP1, UPT, UPT, UPT, UP0, 0x80, 0x8 ;  /* 0x000000000008789c */ /* 0x000fc80003f2f000 */
[----:B------:R-:W-:-:S05]  /*2800*/  IMAD R8, R8, 0xc, RZ ;  /* 0x0000000c08087824 */ /* 0x000fca00078e02ff */
[----:B------:R-:W-:Y:S01]  /*2810*/  LOP3.LUT R11, R8, 0xffff, RZ, 0xc0, !PT ;  /* 0x0000ffff080b7812 */ /* 0x000fe200078ec0ff */
[----:B------:R-:W-:-:S04]  /*2820*/  IMAD.MOV.U32 R8, RZ, RZ, RZ ;  /* 0x000000ffff087224 */ /* 0x000fc800078e00ff */
[----:B------:R-:W-:-:S05]  /*2830*/  IMAD R11, R0, 0x4c4, R11 ;  /* 0x000004c4000b7824 */ /* 0x000fca00078e020b */
[----:B------:R-:W-:Y:S02]  /*2840*/  IADD3 R187, PT, PT, R11, R10, RZ ;  /* 0x0000000a0bbb7210 */ /* 0x000fe40007ffe0ff */
[----:B0-----:R-:W-:-:S04]  /*2850*/  SHF.L.U32 R13, R6, 0x2, RZ ;  /* 0x00000002060d7819 */ /* 0x001fc800000006ff */
[----:B------:R-:W-:-:S04]  /*2860*/  LOP3.LUT R13, R13, 0x4, RZ, 0xc0, !PT ;  /* 0x000000040d0d7812 */ /* 0x000fc800078ec0ff */
[----:B------:R-:W-:-:S07]  /*2870*/  LEA R194, R10, R13, 0x5 ;  /* 0x0000000d0ac27211 */ /* 0x000fce00078e28ff */
.L_x_21:
[----:B------:R-:W-:Y:S01]  /*2880*/  HFMA2 R171, -RZ, RZ, 0, 0 ;  /* 0x00000000ffab7431 */ /* 0x000fe200000001ff */
[----:B-1----:R-:W-:-:S11]  /*2890*/  UPLOP3.LUT UP0, UPT, UPT, UPT, UPT, 0x80, 0x8 ;  /* 0x000000000008789c */ /* 0x002fd60003f0f070 */
.L_x_20:
[----:B-1----:R-:W-:-:S04]  /*28a0*/  LEA R10, R8, R171, 0x2 ;  /* 0x000000ab080a7211 */ /* 0x002fc800078e10ff */
[----:B------:R-:W-:-:S05]  /*28b0*/  LEA R170, R10, R5, 0x2 ;  /* 0x000000050aaa7211 */ /* 0x000fca00078e10ff */
[----:B------:R0:W5:Y:S04]  /*28c0*/  LDL.64 R168, [R170] ;  /* 0x00000000aaa87983 */ /* 0x0001680000100a00 */
[----:B------:R0:W5:Y:S04]  /*28d0*/  LDL.64 R166, [R170+0x1b0] ;  /* 0x0001b000aaa67983 */ /* 0x0001680000100a00 */
        /* <DEDUP_REMOVED lines=77> */
[----:B------:R0:W5:Y:S01]  /*2db0*/  LDL.64 R10, [R170+0xed0] ;  /* 0x000ed000aa0a7983 */ /* 0x0001620000100a00 */
[----:B------:R-:W-:Y:S01]  /*2dc0*/  IADD3 R196, PT, PT, R194, R171, RZ ;  /* 0x000000abc2c47210 */ /* 0x000fe20007ffe0ff */
[----:B------:R-:W-:Y:S01]  /*2dd0*/  IMAD.MOV.U32 R171, RZ, RZ, RZ ;  /* 0x000000ffffab7224 */ /* 0x000fe200078e00ff */
[----:B------:R-:W-:Y:S01]  /*2de0*/  LEA R198, R8, R187, 0x2 ;  /* 0x000000bb08c67211 */ /* 0x000fe200078e10ff */
[----:B------:R-:W-:-:S11]  /*2df0*/  UPLOP3.LUT UP2, UPT, UPT, UPT, UP0, 0x80, 0x8 ;  /* 0x000000000008789c */ /* 0x000fd60003f4f000 */
.L_x_19:
[C---:B------:R-:W-:Y:S01]  /*2e00*/  IMAD R189, R171.reuse, 0x7a, R198 ;  /* 0x0000007aabbd7824 */ /* 0x040fe200078e02c6 */
[----:B------:R-:W-:Y:S01]  /*2e10*/  MOV R172, RZ ;  /* 0x000000ff00ac7202 */ /* 0x000fe20000000f00 */
[C---:B------:R-:W-:Y:S01]  /*2e20*/  IMAD R191, R171.reuse, 0xc0, R196 ;  /* 0x000000c0abbf7824 */ /* 0x040fe200078e02c4 */
[----:B------:R-:W-:-:S04]  /*2e30*/  IADD3 R171, PT, PT, R171, 0x1, RZ ;  /* 0x00000001abab7810 */ /* 0x000fc80007ffe0ff */
[----:B-1----:R-:W-:-:S13]  /*2e40*/  ISETP.NE.AND P1, PT, R171, 0x3, PT ;  /* 0x00000003ab00780c */ /* 0x002fda0003f25270 */
.L_x_18:
[----:B-1----:R-:W1:Y:S01]  /*2e50*/  S2UR UR5, SR_CgaCtaId ;  /* 0x00000000000579c3 */ /* 0x002e620000008800 */
[----:B------:R-:W-:Y:S01]  /*2e60*/  UMOV UR4, 0x400 ;  /* 0x0000040000047882 */ /* 0x000fe20000000000 */
[C---:B------:R-:W-:Y:S01]  /*2e70*/  LEA R174, R172.reuse, R191, 0x6 ;  /* 0x000000bfacae7211 */ /* 0x040fe200078e30ff */
[----:B------:R-:W-:Y:S01]  /*2e80*/  UIADD3 UR6, UPT, UPT, UR4, 0xa020, URZ ;  /* 0x0000a02004067890 */ /* 0x000fe2000fffe0ff */
[C---:B------:R-:W-:Y:S02]  /*2e90*/  LEA R173, R172.reuse, R189, 0x1 ;  /* 0x000000bdacad7211 */ /* 0x040fe400078e08ff */
[----:B------:R-:W-:-:S04]  /*2ea0*/  IADD3 R172, PT, PT, R172, 0x1, RZ ;  /* 0x00000001acac7810 */ /* 0x000fc80007ffe0ff */
[----:B------:R-:W-:Y:S01]  /*2eb0*/  ISETP.NE.AND P0, PT, R172, 0x3, PT ;  /* 0x00000003ac00780c */ /* 0x000fe20003f05270 */
[----:B-1----:R-:W-:Y:S02]  /*2ec0*/  ULEA UR6, UR5, UR6, 0x18 ;  /* 0x0000000605067291 */ /* 0x002fe4000f8ec0ff */
[----:B------:R-:W-:-:S04]  /*2ed0*/  ULEA UR4, UR5, UR4, 0x18 ;  /* 0x0000000405047291 */ /* 0x000fc8000f8ec0ff */
[----:B------:R-:W-:Y:S02]  /*2ee0*/  LEA R174, R174, UR6, 0x2 ;  /* 0x00000006aeae7c11 */ /* 0x000fe4000f8e10ff */
[----:B------:R-:W-:-:S03]  /*2ef0*/  LEA R173, R173, UR4, 0x2 ;  /* 0x00000004adad7c11 */ /* 0x000fc6000f8e10ff */
[----:B------:R-:W-:Y:S04]  /*2f00*/  LDS.64 R178, [R174] ;  /* 0x00000000aeb27984 */ /* 0x000fe80000000a00 */
[----:B------:R-:W-:Y:S04]  /*2f10*/  LDS.64 R180, [R174+0x20] ;  /* 0x00002000aeb47984 */ /* 0x000fe80000000a00 */
[----:B------:R-:W-:Y:S04]  /*2f20*/  LDS.64 R182, [R174+0x40] ;  /* 0x00004000aeb67984 */ /* 0x000fe80000000a00 */
[----:B------:R-:W-:Y:S04]  /*2f30*/  LDS.64 R184, [R174+0x60] ;  /* 0x00006000aeb87984 */ /* 0x000fe80000000a00 */
[----:B------:R-:W1:Y:S04]  /*2f40*/  LDS R176, [R173+0x53e0] ;  /* 0x0053e000adb07984 */ /* 0x000e680000000800 */
[----:B------:R-:W2:Y:S04]  /*2f50*/  LDS R186, [R173+0x3d0] ;  /* 0x0003d000adba7984 */ /* 0x000ea80000000800 */
[----:B------:R-:W3:Y:S04]  /*2f60*/  LDS R188, [R173+0x57b0] ;  /* 0x0057b000adbc7984 */ /* 0x000ee80000000800 */
[----:B------:R-:W4:Y:S04]  /*2f70*/  LDS R190, [R173+0x7a0] ;  /* 0x0007a000adbe7984 */ /* 0x000f280000000800 */
[----:B------:R-:W0:Y:S04]  /*2f80*/  LDS R174, [R173+0x5b80] ;  /* 0x005b8000adae7984 */ /* 0x000e280000000800 */
[----:B------:R-:W0:Y:S04]  /*2f90*/  LDS R192, [R173+0xb70] ;  /* 0x000b7000adc07984 */ /* 0x000e280000000800 */
[----:B------:R-:W0:Y:S04]  /*2fa0*/  LDS R175, [R173+0x5010] ;  /* 0x00501000adaf7984 */ /* 0x000e280000000800 */
[----:B------:R-:W0:Y:S01]  /*2fb0*/  LDS R177, [R173] ;  /* 0x00000000adb17984 */ /* 0x000e220000000800 */
[-C--:B-1---5:R-:W-:Y:S01]  /*2fc0*/  FFMA R142, R178, R176.reuse, R142 ;  /* 0x000000b0b28e7223 */ /* 0x0a2fe2000000008e */
[-C--:B------:R-:W-:Y:S01]  /*2fd0*/  FFMA R140, R180, R176.reuse, R140 ;  /* 0x000000b0b48c7223 */ /* 0x080fe2000000008c */
[-C--:B------:R-:W-:Y:S01]  /*2fe0*/  FFMA R138, R182, R176.reuse, R138 ;  /* 0x000000b0b68a7223 */ /* 0x080fe2000000008a */
[----:B------:R-:W-:Y:S01]  /*2ff0*/  FFMA R136, R184, R176, R136 ;  /* 0x000000b0b8887223 */ /* 0x000fe20000000088 */
[C---:B------:R-:W-:Y:S01]  /*3000*/  FFMA R143, R176.reuse, R179, R143 ;  /* 0x000000b3b08f7223 */ /* 0x040fe2000000008f */
[C---:B------:R-:W-:Y:S01]  /*3010*/  FFMA R141, R176.reuse, R181, R141 ;  /* 0x000000b5b08d7223 */ /* 0x040fe2000000008d */
[C---:B------:R-:W-:Y:S01]  /*3020*/  FFMA R139, R176.reuse, R183, R139 ;  /* 0x000000b7b08b7223 */ /* 0x040fe2000000008b */
[----:B------:R-:W-:Y:S01]  /*3030*/  FFMA R137, R176, R185, R137 ;  /* 0x000000b9b0897223 */ /* 0x000fe20000000089 */
[-C--:B--2---:R-:W-:Y:S01]  /*3040*/  FFMA R150, R178, R186.reuse, R150 ;  /* 0x000000bab2967223 */ /* 0x084fe20000000096 */
[-C--:B------:R-:W-:Y:S01]  /*3050*/  FFMA R148, R180, R186.reuse, R148 ;  /* 0x000000bab4947223 */ /* 0x080fe20000000094 */
[-C--:B------:R-:W-:Y:S01]  /*3060*/  FFMA R146, R182, R186.reuse, R146 ;  /* 0x000000bab6927223 */ /* 0x080fe20000000092 */
[----:B------:R-:W-:Y:S01]  /*3070*/  FFMA R144, R184, R186, R144 ;  /* 0x000000bab8907223 */ /* 0x000fe20000000090 */
[C---:B------:R-:W-:Y:S01]  /*3080*/  FFMA R151, R186.reuse, R179, R151 ;  /* 0x000000b3ba977223 */ /* 0x040fe20000000097 */
[C---:B------:R-:W-:Y:S01]  /*3090*/  FFMA R149, R186.reuse, R181, R149 ;  /* 0x000000b5ba957223 */ /* 0x040fe20000000095 */
[C---:B------:R-:W-:Y:S01]  /*30a0*/  FFMA R147, R186.reuse, R183, R147 ;  /* 0x000000b7ba937223 */ /* 0x040fe20000000093 */
[----:B------:R-:W-:Y:S01]  /*30b0*/  FFMA R145, R186, R185, R145 ;  /* 0x000000b9ba917223 */ /* 0x000fe20000000091 */
[-C--:B---3--:R-:W-:Y:S01]  /*30c0*/  FFMA R126, R178, R188.reuse, R126 ;  /* 0x000000bcb27e7223 */ /* 0x088fe2000000007e */
[-C--:B------:R-:W-:Y:S01]  /*30d0*/  FFMA R124, R180, R188.reuse, R124 ;  /* 0x000000bcb47c7223 */ /* 0x080fe2000000007c */
[-C--:B------:R-:W-:Y:S01]  /*30e0*/  FFMA R122, R182, R188.reuse, R122 ;  /* 0x000000bcb67a7223 */ /* 0x080fe2000000007a */
[----:B------:R-:W-:Y:S01]  /*30f0*/  FFMA R120, R184, R188, R120 ;  /* 0x000000bcb8787223 */ /* 0x000fe20000000078 */
[C---:B------:R-:W-:Y:S01]  /*3100*/  FFMA R127, R188.reuse, R179, R127 ;  /* 0x000000b3bc7f7223 */ /* 0x040fe2000000007f */
[C---:B------:R-:W-:Y:S01]  /*3110*/  FFMA R125, R188.reuse, R181, R125 ;  /* 0x000000b5bc7d7223 */ /* 0x040fe2000000007d */
[C---:B------:R-:W-:Y:S01]  /*3120*/  FFMA R123, R188.reuse, R183, R123 ;  /* 0x000000b7bc7b7223 */ /* 0x040fe2000000007b */
[----:B------:R-:W-:Y:S01]  /*3130*/  FFMA R121, R188, R185, R121 ;  /* 0x000000b9bc797223 */ /* 0x000fe20000000079 */
[-C--:B----4-:R-:W-:Y:S01]  /*3140*/  FFMA R134, R178, R190.reuse, R134 ;  /* 0x000000beb2867223 */ /* 0x090fe20000000086 */
[-C--:B------:R-:W-:Y:S01]  /*3150*/  FFMA R132, R180, R190.reuse, R132 ;  /* 0x000000beb4847223 */ /* 0x080fe20000000084 */
[-C--:B------:R-:W-:Y:S01]  /*3160*/  FFMA R130, R182, R190.reuse, R130 ;  /* 0x000000beb6827223 */ /* 0x080fe20000000082 */
[----:B------:R-:W-:Y:S01]  /*3170*/  FFMA R128, R184, R190, R128 ;  /* 0x000000beb8807223 */ /* 0x000fe20000000080 */
[C---:B------:R-:W-:Y:S01]  /*3180*/  FFMA R135, R190.reuse, R179, R135 ;  /* 0x000000b3be877223 */ /* 0x040fe20000000087 */
[C---:B------:R-:W-:Y:S01]  /*3190*/  FFMA R133, R190.reuse, R181, R133 ;  /* 0x000000b5be857223 */ /* 0x040fe20000000085 */
[C---:B------:R-:W-:Y:S01]  /*31a0*/  FFMA R131, R190.reuse, R183, R131 ;  /* 0x000000b7be837223 */ /* 0x040fe20000000083 */
[----:B------:R-:W-:Y:S01]  /*31b0*/  FFMA R129, R190, R185, R129 ;  /* 0x000000b9be817223 */ /* 0x000fe20000000081 */
[-C--:B0-----:R-:W-:Y:S01]  /*31c0*/  FFMA R110, R178, R174.reuse, R110 ;  /* 0x000000aeb26e7223 */ /* 0x081fe2000000006e */
[-C--:B------:R-:W-:Y:S01]  /*31d0*/  FFMA R108, R180, R174.reuse, R108 ;  /* 0x000000aeb46c7223 */ /* 0x080fe2000000006c */
[-C--:B------:R-:W-:Y:S01]  /*31e0*/  FFMA R106, R182, R174.reuse, R106 ;  /* 0x000000aeb66a7223 */ /* 0x080fe2000000006a */
[----:B------:R-:W-:Y:S01]  /*31f0*/  FFMA R104, R184, R174, R104 ;  /* 0x000000aeb8687223 */ /* 0x000fe20000000068 */
[C---:B------:R-:W-:Y:S01]  /*3200*/  FFMA R111, R174.reuse, R179, R111 ;  /* 0x000000b3ae6f7223 */ /* 0x040fe2000000006f */
[C---:B------:R-:W-:Y:S01]  /*3210*/  FFMA R109, R174.reuse, R181, R109 ;  /* 0x000000b5ae6d7223 */ /* 0x040fe2000000006d */
[C---:B------:R-:W-:Y:S01]  /*3220*/  FFMA R107, R174.reuse, R183, R107 ;  /* 0x000000b7ae6b7223 */ /* 0x040fe2000000006b */
[----:B------:R-:W-:Y:S01]  /*3230*/  FFMA R105, R174, R185, R105 ;  /* 0x000000b9ae697223 */ /* 0x000fe20000000069 */
[-C--:B------:R-:W-:Y:S01]  /*3240*/  FFMA R118, R178, R192.reuse, R118 ;  /* 0x000000c0b2767223 */ /* 0x080fe20000000076 */
[-C--:B------:R-:W-:Y:S01]  /*3250*/  FFMA R116, R180, R192.reuse, R116 ;  /* 0x000000c0b4747223 */ /* 0x080fe20000000074 */
[-C--:B------:R-:W-:Y:S01]  /*3260*/  FFMA R114, R182, R192.reuse, R114 ;  /* 0x000000c0b6727223 */ /* 0x080fe20000000072 */
[----:B------:R-:W-:Y:S01]  /*3270*/  FFMA R112, R184, R192, R112 ;  /* 0x000000c0b8707223 */ /* 0x000fe20000000070 */
[C---:B------:R-:W-:Y:S01]  /*3280*/  FFMA R119, R192.reuse, R179, R119 ;  /* 0x000000b3c0777223 */ /* 0x040fe20000000077 */
[C---:B------:R-:W-:Y:S01]  /*3290*/  FFMA R117, R192.reuse, R181, R117 ;  /* 0x000000b5c0757223 */ /* 0x040fe20000000075 */
[C---:B------:R-:W-:Y:S01]  /*32a0*/  FFMA R115, R192.reuse, R183, R115 ;  /* 0x000000b7c0737223 */ /* 0x040fe20000000073 */
[----:B------:R-:W-:Y:S01]  /*32b0*/  FFMA R113, R192, R185, R113 ;  /* 0x000000b9c0717223 */ /* 0x000fe20000000071 */
[----:B------:R-:W0:Y:S01]  /*32c0*/  LDS R176, [R173+0x5f50] ;  /* 0x005f5000adb07984 */ /* 0x000e220000000800 */
[C---:B------:R-:W-:Y:S01]  /*32d0*/  FFMA R158, R175.reuse, R178, R158 ;  /* 0x000000b2af9e7223 */ /* 0x040fe2000000009e */
[C---:B------:R-:W-:Y:S01]  /*32e0*/  FFMA R159, R175.reuse, R179, R159 ;  /* 0x000000b3af9f7223 */ /* 0x040fe2000000009f */
[C---:B------:R-:W-:Y:S01]  /*32f0*/  FFMA R156, R175.reuse, R180, R156 ;  /* 0x000000b4af9c7223 */ /* 0x040fe2000000009c */
[----:B------:R-:W1:Y:S01]  /*3300*/  LDS R186, [R173+0xf40] ;  /* 0x000f4000adba7984 */ /* 0x000e620000000800 */
[C---:B------:R-:W-:Y:S01]  /*3310*/  FFMA R157, R175.reuse, R181, R157 ;  /* 0x000000b5af9d7223 */ /* 0x040fe2000000009d */
[C---:B------:R-:W-:Y:S01]  /*3320*/  FFMA R154, R175.reuse, R182, R154 ;  /* 0x000000b6af9a7223 */ /* 0x040fe2000000009a */
[C---:B------:R-:W-:Y:S01]  /*3330*/  FFMA R155, R175.reuse, R183, R155 ;  /* 0x000000b7af9b7223 */ /* 0x040fe2000000009b */
[----:B------:R-:W2:Y:S01]  /*3340*/  LDS R188, [R173+0x7818] ;  /* 0x00781800adbc7984 */ /* 0x000ea20000000800 */
[C---:B------:R-:W-:Y:S01]  /*3350*/  FFMA R152, R175.reuse, R184, R152 ;  /* 0x000000b8af987223 */ /* 0x040fe20000000098 */
[----:B------:R-:W-:Y:S01]  /*3360*/  FFMA R153, R175, R185, R153 ;  /* 0x000000b9af997223 */ /* 0x000fe20000000099 */
[C---:B------:R-:W-:Y:S01]  /*3370*/  FFMA R168, R177.reuse, R178, R168 ;  /* 0x000000b2b1a87223 */ /* 0x040fe200000000a8 */
[----:B------:R-:W3:Y:S01]  /*3380*/  LDS R190, [R173+0x2808] ;  /* 0x00280800adbe7984 */ /* 0x000ee20000000800 */
[C---:B------:R-:W-:Y:S01]  /*3390*/  FFMA R164, R177.reuse, R180, R164 ;  /* 0x000000b4b1a47223 */ /* 0x040fe200000000a4 */
[C---:B------:R-:W-:Y:S01]  /*33a0*/  FFMA R162, R177.reuse, R182, R162 ;  /* 0x000000b6b1a27223 */ /* 0x040fe200000000a2 */
[C---:B------:R-:W-:Y:S01]  /*33b0*/  FFMA R160, R177.reuse, R184, R160 ;  /* 0x000000b8b1a07223 */ /* 0x040fe200000000a0 */
[----:B------:R-:W4:Y:S01]  /*33c0*/  LDS R174, [R173+0x7be8] ;  /* 0x007be800adae7984 */ /* 0x000f220000000800 */
[C---:B------:R-:W-:Y:S01]  /*33d0*/  FFMA R169, R177.reuse, R179, R169 ;  /* 0x000000b3b1a97223 */ /* 0x040fe200000000a9 */
[C---:B------:R-:W-:Y:S01]  /*33e0*/  FFMA R165, R177.reuse, R181, R165 ;  /* 0x000000b5b1a57223 */ /* 0x040fe200000000a5 */
[C---:B------:R-:W-:Y:S01]  /*33f0*/  FFMA R163, R177.reuse, R183, R163 ;  /* 0x000000b7b1a37223 */ /* 0x040fe200000000a3 */
[----:B------:R-:W4:Y:S01]  /*3400*/  LDS R192, [R173+0x2bd8] ;  /* 0x002bd800adc07984 */ /* 0x000f220000000800 */
[----:B------:R-:W-:-:S03]  /*3410*/  FFMA R161, R177, R185, R161 ;  /* 0x000000b9b1a17223 */ /* 0x000fc600000000a1 */
[----:B------:R-:W-:Y:S04]  /*3420*/  STL [R170+0x780], R158 ;  /* 0x0007809eaa007387 */ /* 0x000fe80000100800 */
[----:B------:R-:W-:Y:S04]  /*3430*/  STL [R170+0x784], R159 ;  /* 0x0007849faa007387 */ /* 0x000fe80000100800 */
[----:B------:R-:W-:Y:S04]  /*3440*/  STL [R170+0x960], R156 ;  /* 0x0009609caa007387 */ /* 0x000fe80000100800 */
[----:B------:R-:W-:Y:S01]  /*3450*/  STL [R170+0x964], R157 ;  /* 0x0009649daa007387 */ /* 0x000fe20000100800 */
        /* <DEDUP_REMOVED lines=8> */
[-C--:B-1----:R-:W-:Y:S01]  /*34e0*/  FFMA R102, R178, R186.reuse, R102 ;  /* 0x000000bab2667223 */ /* 0x082fe20000000066 */
        /* <DEDUP_REMOVED lines=39> */
[----:B------:R-:W0:Y:S04]  /*3760*/  LDS R176, [R173+0x7fb8] ;  /* 0x007fb800adb07984 */ /* 0x000e280000000800 */
[----:B------:R-:W1:Y:S04]  /*3770*/  LDS R186, [R173+0x2fa8] ;  /* 0x002fa800adba7984 */ /* 0x000e680000000800 */
[----:B------:R-:W2:Y:S04]  /*3780*/  LDS R188, [R173+0x8388] ;  /* 0x00838800adbc7984 */ /* 0x000ea80000000800 */
[----:B------:R-:W3:Y:S04]  /*3790*/  LDS R190, [R173+0x3378] ;  /* 0x00337800adbe7984 */ /* 0x000ee80000000800 */
[----:B------:R-:W4:Y:S04]  /*37a0*/  LDS R174, [R173+0x8758] ;  /* 0x00875800adae7984 */ /* 0x000f280000000800 */
[----:B------:R-:W4:Y:S04]  /*37b0*/  LDS R192, [R173+0x3748] ;  /* 0x00374800adc07984 */ /* 0x000f280000000800 */
[----:B------:R0:W-:Y:S04]  /*37c0*/  STL [R170+0xb40], R154 ;  /* 0x000b409aaa007387 */ /* 0x0001e80000100800 */
[----:B------:R0:W-:Y:S04]  /*37d0*/  STL [R170+0xb44], R155 ;  /* 0x000b449baa007387 */ /* 0x0001e80000100800 */
[----:B------:R1:W-:Y:S04]  /*37e0*/  STL [R170+0xd20], R152 ;  /* 0x000d2098aa007387 */ /* 0x0003e80000100800 */
[----:B------:R1:W-:Y:S01]  /*37f0*/  STL [R170+0xd24], R153 ;  /* 0x000d2499aa007387 */ /* 0x0003e20000100800 */
        /* <DEDUP_REMOVED lines=48> */
[----:B------:R1:W-:Y:S04]  /*3b00*/  STL [R170], R168 ;  /* 0x000000a8aa007387 */ /* 0x0003e80000100800 */
[----:B------:R1:W-:Y:S04]  /*3b10*/  STL [R170+0x1e0], R164 ;  /* 0x0001e0a4aa007387 */ /* 0x0003e80000100800 */
        /* <DEDUP_REMOVED lines=149> */
[----:B------:R1:W-:Y:S01]  /*4470*/  STL [R170+0x754], R19 ;  /* 0x00075413aa007387 */ /* 0x0003e20000100800 */
[----:B------:R-:W-:Y:S05]  /*4480*/  @P0 BRA `(.L_x_18) ;  /* 0xffffffe800700947 */ /* 0x000fea000383ffff */
[----:B------:R-:W-:Y:S05]  /*4490*/  @P1 BRA `(.L_x_19) ;  /* 0xffffffe800581947 */ /* 0x000fea000383ffff */
[----:B------:R-:W-:Y:S01]  /*44a0*/  IMAD.MOV.U32 R171, RZ, RZ, 0x2 ;  /* 0x00000002ffab7424 */ /* 0x000fe200078e00ff */
[----:B------:R-:W-:Y:S01]  /*44b0*/  UPLOP3.LUT UP0, UPT, UPT, UPT, UPT, 0x40, 0x4 ;  /* 0x000000000004789c */ /* 0x000fe20003f0e870 */
[----:B------:R-:W-:Y:S10]  /*44c0*/  BRA.U UP2, `(.L_x_20) ;  /* 0xffffffe102f47547 */ /* 0x000ff4000b83ffff */
[----:B------:R-:W-:-:S04]  /*44d0*/  IADD3 R8, PT, PT, R8, 0x1, RZ ;  /* 0x0000000108087810 */ /* 0x000fc80007ffe0ff */
[----:B------:R-:W-:-:S13]  /*44e0*/  ISETP.NE.AND P0, PT, R8, 0x3, PT ;  /* 0x000000030800780c */ /* 0x000fda0003f05270 */
[----:B------:R-:W-:Y:S05]  /*44f0*/  @P0 BRA `(.L_x_21) ;  /* 0xffffffe000e00947 */ /* 0x000fea000383ffff */
[----:B-1----:R-:W-:Y:S01]  /*4500*/  HFMA2 R10, -RZ, RZ, 0, 5.9604644775390625e-08 ;  /* 0x00000001ff0a7431 */ /* 0x002fe200000001ff */
[----:B------:R-:W-:Y:S01]  /*4510*/  UPLOP3.LUT UP0, UPT, UPT, UPT, UPT, 0x40, 0x4 ;  /* 0x000000000004789c */ /* 0x000fe20003f0e870 */
[----:B------:R-:W-:Y:S10]  /*4520*/  BRA.U UP1, `(.L_x_22) ;  /* 0xffffffe101a87547 */ /* 0x000ff4000b83ffff */
[----:B------:R-:W-:-:S04]  /*4530*/  IADD3 R4, PT, PT, R4, 0x1, RZ ;  /* 0x0000000104047810 */ /* 0x000fc80007ffe0ff */
[----:B------:R-:W-:-:S13]  /*4540*/  ISETP.NE.AND P0, PT, R4, 0x20, PT ;  /* 0x000000200400780c */ /* 0x000fda0003f05270 */
[----:B------:R-:W-:Y:S05]  /*4550*/  @P0 BRA `(.L_x_23) ;  /* 0xffffffc800b80947 */ /* 0x000fea000383ffff */
[----:B------:R-:W0:Y:S01]  /*4560*/  S2R R4, SR_CTAID.X ;  /* 0x0000000000047919 */ /* 0x000e220000002500 */
[----:B------:R-:W1:Y:S01]  /*4570*/  LDC.64 R2, c[0x0][0x398] ;  /* 0x0000e600ff027b82 */ /* 0x000e620000000a00 */
[----:B------:R-:W2:Y:S01]  /*4580*/  S2R R6, SR_TID.X ;  /* 0x0000000000067919 */ /* 0x000ea20000002100 */
[----:B0-----:R-:W-:Y:S02]  /*4590*/  SHF.L.U32 R5, R4, 0x5, RZ ;  /* 0x0000000504057819 */ /* 0x001fe400000006ff */
[----:B--2---:R-:W-:Y:S02]  /*45a0*/  SHF.L.U32 R6, R6, 0x2, RZ ;  /* 0x0000000206067819 */ /* 0x004fe400000006ff */
[----:B------:R-:W-:-:S04]  /*45b0*/  LOP3.LUT R5, R5, 0x60, RZ, 0xc0, !PT ;  /* 0x0000006005057812 */ /* 0x000fc800078ec0ff */
[----:B------:R-:W-:-:S05]  /*45c0*/  LOP3.LUT R5, R5, 0x4, R6, 0xf8, !PT ;  /* 0x0000000405057812 */ /* 0x000fca00078ef806 */
[----:B-1----:R-:W-:-:S05]  /*45d0*/  IMAD.WIDE.U32 R2, R5, 0x4, R2 ;  /* 0x0000000405027825 */ /* 0x002fca00078e0002 */
[----:B------:R0:W5:Y:S04]  /*45e0*/  LDG.E.CONSTANT R89, desc[UR8][R2.64] ;  /* 0x0000000802597981 */ /* 0x000168000c1e9900 */
        /* <DEDUP_REMOVED lines=14> */
[----:B------:R0:W5:Y:S01]  /*46d0*/  LDG.E.CONSTANT R102, desc[UR8][R2.64+0x6c] ;  /* 0x00006c0802667981 */ /* 0x000162000c1e9900 */
[----:B------:R-:W-:Y:S01]  /*46e0*/  SHF.R.U32.HI R4, RZ, 0x2, R4 ;  /* 0x00000002ff047819 */ /* 0x000fe20000011604 */
[----:B------:R-:W-:Y:S01]  /*46f0*/  UPLOP3.LUT UP0, UPT, UPT, UPT, UPT, 0x80, 0x8 ;  /* 0x000000000008789c */ /* 0x000fe20003f0f070 */
[----:B------:R-:W-:-:S02]  /*4700*/  PRMT R6, R9, 0x9910, RZ ;  /* 0x0000991009067816 */ /* 0x000fc400000000ff */
[----:B------:R-:W-:Y:S01]  /*4710*/  IADD3 R104, PT, PT, R1, 0x780, RZ ;  /* 0x0000078001687810 */ /* 0x000fe20007ffe0ff */
[----:B------:R-:W-:Y:S02]  /*4720*/  IMAD R5, R4, 0x9600, R5 ;  /* 0x0000960004057824 */ /* 0x000fe400078e0205 */
[----:B------:R-:W-:Y:S02]  /*4730*/  IMAD R4, R6, 0x180, RZ ;  /* 0x0000018006047824 */ /* 0x000fe400078e02ff */
[----:B------:R-:W-:-:S03]  /*4740*/  IMAD R5, R0, 0x4b00, R5 ;  /* 0x00004b0000057824 */ /* 0x000fc600078e0205 */
[----:B------:R-:W-:-:S05]  /*4750*/  LOP3.LUT R0, R4, 0xffff, RZ, 0xc0, !PT ;  /* 0x0000ffff04007812 */ /* 0x000fca00078ec0ff */
[----:B------:R-:W-:Y:S02]  /*4760*/  IMAD.IADD R0, R0, 0x1, R5 ;  /* 0x0000000100007824 */ /* 0x000fe400078e0205 */
[----:B0-----:R-:W-:-:S07]  /*4770*/  HFMA2 R5, -RZ, RZ, 0, 0 ;  /* 0x00000000ff057431 */ /* 0x001fce00000001ff */
.L_x_25:
[C---:B------:R-:W-:Y:S01]  /*4780*/  IMAD R105, R5.reuse, 0x1c200, R0 ;  /* 0x0001c20005697824 */ /* 0x040fe200078e0200 */
[----:B------:R-:W-:Y:S01]  /*4790*/  UPLOP3.LUT UP1, UPT, UPT, UPT, UP0, 0x80, 0x8 ;  /* 0x000000000008789c */ /* 0x000fe20003f2f000 */
[----:B------:R-:W-:Y:S01]  /*47a0*/  IMAD R106, R5, 0xf0, R104 ;  /* 0x000000f0056a7824 */ /* 0x000fe200078e0268 */
[----:B------:R-:W-:-:S09]  /*47b0*/  UMOV UR4, URZ ;  /* 0x000000ff00047c82 */ /* 0x000fd20008000000 */
.L_x_24:
[----:B-1----:R-:W2:Y:S01]  /*47c0*/  LDL.128 R116, [R106+0x5c0] ;  /* 0x0005c0006a747983 */ /* 0x002ea20000100c00 */
[----:B------:R-:W0:Y:S03]  /*47d0*/  LDC.64 R2, c[0x0][0x390] ;  /* 0x0000e400ff027b82 */ /* 0x000e260000000a00 */
[----:B------:R-:W3:Y:S04]  /*47e0*/  LDL.128 R112, [R106+-0x780] ;  /* 0xfff880006a707983 */ /* 0x000ee80000100c00 */
[----:B------:R-:W4:Y:S04]  /*47f0*/  LDL.128 R108, [R106+-0x5a0] ;  /* 0xfffa60006a6c7983 */ /* 0x000f280000100c00 */
[----:B------:R-:W4:Y:S04]  /*4800*/  LDL.128 R84, [R106+-0x3c0] ;  /* 0xfffc40006a547983 */ /* 0x000f280000100c00 */
[----:B------:R-:W4:Y:S04]  /*4810*/  LDL.128 R80, [R106+-0x1e0] ;  /* 0xfffe20006a507983 */ /* 0x000f280000100c00 */
[----:B------:R-:W4:Y:S04]  /*4820*/  LDL.128 R76, [R106] ;  /* 0x000000006a4c7983 */ /* 0x000f280000100c00 */
[----:B------:R-:W4:Y:S04]  /*4830*/  LDL.128 R72, [R106+0x1e0] ;  /* 0x0001e0006a487983 */ /* 0x000f280000100c00 */
[----:B------:R-:W4:Y:S04]  /*4840*/  LDL.128 R68, [R106+0x3c0] ;  /* 0x0003c0006a447983 */ /* 0x000f280000100c00 */
[----:B------:R-:W4:Y:S04]  /*4850*/  LDL.128 R64, [R106+0x5a0] ;  /* 0x0005a0006a407983 */ /* 0x000f280000100c00 */
[----:B------:R-:W4:Y:S04]  /*4860*/  LDL.128 R60, [R106+-0x770] ;  /* 0xfff890006a3c7983 */ /* 0x000f280000100c00 */
[----:B------:R-:W4:Y:S04]  /*4870*/  LDL.128 R56, [R106+-0x590] ;  /* 0xfffa70006a387983 */ /* 0x000f280000100c00 */
[----:B------:R-:W4:Y:S04]  /*4880*/  LDL.128 R52, [R106+-0x3b0] ;  /* 0xfffc50006a347983 */ /* 0x000f280000100c00 */
[----:B------:R-:W4:Y:S04]  /*4890*/  LDL.128 R48, [R106+-0x1d0] ;  /* 0xfffe30006a307983 */ /* 0x000f280000100c00 */
[----:B------:R-:W4:Y:S04]  /*48a0*/  LDL.128 R44, [R106+0x10] ;  /* 0x000010006a2c7983 */ /* 0x000f280000100c00 */
        /* <DEDUP_REMOVED lines=9> */
[----:B------:R1:W4:Y:S01]  /*4940*/  LDL.128 R4, [R106+0x3e0] ;  /* 0x0003e0006a047983 */ /* 0x0003220000100c00 */
[C---:B0-----:R-:W-:Y:S01]  /*4950*/  IMAD.WIDE.U32 R2, R105.reuse, 0x4, R2 ;  /* 0x0000000469027825 */ /* 0x041fe200078e0002 */
[----:B------:R-:W-:Y:S01]  /*4960*/  UIADD3 UR4, UPT, UPT, UR4, 0x1, URZ ;  /* 0x0000000104047890 */ /* 0x000fe2000fffe0ff */
[----:B------:R-:W-:-:S03]  /*4970*/  IADD3 R105, PT, PT, R105, 0xf00, RZ ;  /* 0x00000f0069697810 */ /* 0x000fc60007ffe0ff */
[----:B------:R-:W-:Y:S01]  /*4980*/  UISETP.NE.AND UP0, UPT, UR4, 0x5, UPT ;  /* 0x000000050400788c */ /* 0x000fe2000bf05270 */
[----:B-1----:R-:W-:Y:S01]  /*4990*/  IADD3 R106, PT, PT, R106, 0x30, RZ ;  /* 0x000000306a6a7810 */ /* 0x002fe20007ffe0ff */
[----:B--2--5:R-:W-:Y:S01]  /*49a0*/  FADD R107, R94, R117 ;  /* 0x000000755e6b7221 */ /* 0x024fe20000000000 */
[----:B------:R-:W-:Y:S01]  /*49b0*/  FADD R119, R102, R119 ;  /* 0x0000007766777221 */ /* 0x000fe20000000000 */
[----:B------:R-:W-:Y:S01]  /*49c0*/  FADD R116, R95, R116 ;  /* 0x000000745f747221 */ /* 0x000fe20000000000 */
[----:B------:R-:W-:Y:S01]  /*49d0*/  FADD R118, R103, R118 ;  /* 0x0000007667767221 */ /* 0x000fe20000000000 */
[----:B---3--:R-:W-:Y:S01]  /*49e0*/  FADD R112, R89, R112 ;  /* 0x0000007059707221 */ /* 0x008fe20000000000 */
[----:B------:R-:W-:Y:S01]  /*49f0*/  FMNMX R121, RZ, R107, !PT ;  /* 0x0000006bff797209 */ /* 0x000fe20007800000 */
[----:B------:R-:W-:Y:S01]  /*4a00*/  FADD R113, R88, R113 ;  /* 0x0000007158717221 */ /* 0x000fe20000000000 */
[----:B------:R-:W-:Y:S01]  /*4a10*/  FADD R115, R96, R115 ;  /* 0x0000007360737221 */ /* 0x000fe20000000000 */
[----:B------:R-:W-:Y:S01]  /*4a20*/  FMNMX R125, RZ, R119, !PT ;  /* 0x00000077ff7d7209 */ /* 0x000fe20007800000 */
[----:B----4-:R-:W-:Y:S01]  /*4a30*/  FADD R108, R91, R108 ;  /* 0x0000006c5b6c7221 */ /* 0x010fe20000000000 */
[----:B------:R-:W-:Y:S01]  /*4a40*/  FMNMX R107, RZ, R112, !PT ;  /* 0x00000070ff6b7209 */ /* 0x000fe20007800000 */
[----:B------:R-:W-:Y:S01]  /*4a50*/  FADD R112, R90, R109 ;  /* 0x0000006d5a707221 */ /* 0x000fe20000000000 */
[----:B------:R-:W-:Y:S01]  /*4a60*/  FMNMX R113, RZ, R113, !PT ;  /* 0x00000071ff717209 */ /* 0x000fe20007800000 */
[----:B------:R-:W-:Y:S01]  /*4a70*/  FADD R84, R93, R84 ;  /* 0x000000545d547221 */ /* 0x000fe20000000000 */
[----:B------:R-:W-:Y:S01]  /*4a80*/  FMNMX R119, RZ, R115, !PT ;  /* 0x00000073ff777209 */ /* 0x000fe20007800000 */
[----:B------:R0:W-:Y:S01]  /*4a90*/  STG.E desc[UR8][R2.64], R107 ;  /* 0x0000006b02007986 */ /* 0x0001e2000c101908 */
[----:B------:R-:W-:Y:S01]  /*4aa0*/  FADD R80, R95, R80 ;  /* 0x000000505f507221 */ /* 0x000fe20000000000 */
[----:B------:R-:W-:Y:S01]  /*4ab0*/  FMNMX R115, RZ, R112, !PT ;  /* 0x00000070ff737209 */ /* 0x000fe20007800000 */
[----:B------:R-:W-:Y:S01]  /*4ac0*/  FADD R87, R100, R87 ;  /* 0x0000005764577221 */ /* 0x000fe20000000000 */
[----:B------:R1:W-:Y:S01]  /*4ad0*/  STG.E desc[UR8][R2.64+0x4], R113 ;  /* 0x0000047102007986 */ /* 0x0003e2000c101908 */
[----:B------:R-:W-:Y:S01]  /*4ae0*/  FADD R76, R89, R76 ;  /* 0x0000004c594c7221 */ /* 0x000fe20000000000 */
[----:B------:R-:W-:Y:S01]  /*4af0*/  FADD R79, R96, R79 ;  /* 0x0000004f604f7221 */ /* 0x000fe20000000000 */
[----:B------:R-:W-:Y:S01]  /*4b00*/  FADD R83, R102, R83 ;  /* 0x0000005366537221 */ /* 0x000fe20000000000 */
[----:B------:R2:W-:Y:S01]  /*4b10*/  STG.E desc[UR8][R2.64+0x24], R115 ;  /* 0x0000247302007986 */ /* 0x0005e2000c101908 */
[----:B------:R-:W-:Y:S01]  /*4b20*/  FADD R72, R91, R72 ;  /* 0x000000485b487221 */ /* 0x000fe20000000000 */
[----:B------:R-:W-:Y:S01]  /*4b30*/  FMNMX R117, RZ, R116, !PT ;  /* 0x00000074ff757209 */ /* 0x000fe20007800000 */
[C---:B------:R-:W-:Y:S01]  /*4b40*/  FADD R75, R98.reuse, R75 ;  /* 0x0000004b624b7221 */ /* 0x040fe20000000000 */
[----:B0-----:R-:W-:Y:S01]  /*4b50*/  FADD R107, R98, R111 ;  /* 0x0000006f626b7221 */ /* 0x001fe20000000000 */
[----:B------:R-:W-:Y:S01]  /*4b60*/  FADD R68, R93, R68 ;  /* 0x000000445d447221 */ /* 0x000fe20000000000 */
[----:B------:R-:W-:Y:S01]  /*4b70*/  FADD R71, R100, R71 ;  /* 0x0000004764477221 */ /* 0x000fe20000000000 */
[----:B------:R-:W-:Y:S01]  /*4b80*/  FADD R70, R101, R70 ;  /* 0x0000004665467221 */ /* 0x000fe20000000000 */
[----:B------:R-:W-:Y:S01]  /*4b90*/  FMNMX R109, RZ, R108, !PT ;  /* 0x0000006cff6d7209 */ /* 0x000fe20007800000 */
[----:B------:R-:W-:Y:S01]  /*4ba0*/  FADD R64, R95, R64 ;  /* 0x000000405f407221 */ /* 0x000fe20000000000 */
[----:B-1----:R-:W-:Y:S01]  /*4bb0*/  FMNMX R113, RZ, R107, !PT ;  /* 0x0000006bff717209 */ /* 0x002fe20007800000 */
[----:B------:R-:W-:Y:S01]  /*4bc0*/  FADD R107, R92, R85 ;  /* 0x000000555c6b7221 */ /* 0x000fe20000000000 */
[----:B------:R-:W-:Y:S01]  /*4bd0*/  FMNMX R85, RZ, R84, !PT ;  /* 0x00000054ff557209 */ /* 0x000fe20007800000 */
        /* <DEDUP_REMOVED lines=11> */
[----:B------:R-:W-:Y:S01]  /*4c90*/  FADD R60, R89, R60 ;  /* 0x0000003c593c7221 */ /* 0x000fe20000000000 */
[----:B------:R0:W-:Y:S01]  /*4ca0*/  STG.E desc[UR8][R2.64+0xe1040], R69 ;  /* 0x0e10404502007986 */ /* 0x0001e2000c101908 */
[----:B------:R-:W-:Y:S01]  /*4cb0*/  FADD R56, R91, R56 ;  /* 0x000000385b387221 */ /* 0x000fe20000000000 */
[----:B------:R-:W-:Y:S01]  /*4cc0*/  FADD R52, R93, R52 ;  /* 0x000000345d347221 */ /* 0x000fe20000000000 */
[----:B------:R-:W-:Y:S01]  /*4cd0*/  FADD R48, R95, R48 ;  /* 0x000000305f307221 */ /* 0x000fe20000000000 */
[----:B------:R-:W-:Y:S01]  /*4ce0*/  FADD R44, R89, R44 ;  /* 0x0000002c592c7221 */ /* 0x000fe20000000000 */
[----:B--2---:R-:W-:Y:S01]  /*4cf0*/  FMNMX R115, RZ, R87, !PT ;  /* 0x00000057ff737209 */ /* 0x004fe20007800000 */
[----:B------:R-:W-:Y:S01]  /*4d00*/  FADD R63, R96, R63 ;  /* 0x0000003f603f7221 */ /* 0x000fe20000000000 */
[----:B------:R-:W-:Y:S01]  /*4d10*/  FMNMX R87, RZ, R84, !PT ;  /* 0x00000054ff577209 */ /* 0x000fe20007800000 */
[----:B------:R-:W-:Y:S01]  /*4d20*/  FADD R40, R91, R40 ;  /* 0x000000285b287221 */ /* 0x000fe20000000000 */
[----:B------:R-:W-:Y:S01]  /*4d30*/  FADD R66, R103, R66 ;  /* 0x0000004267427221 */ /* 0x000fe20000000000 */
[----:B------:R-:W-:Y:S01]  /*4d40*/  FADD R59, R98, R59 ;  /* 0x0000003b623b7221 */ /* 0x000fe20000000000 */
[----:B------:R-:W-:Y:S01]  /*4d50*/  FADD R55, R100, R55 ;  /* 0x0000003764377221 */ /* 0x000fe20000000000 */
[----:B0-----:R-:W-:Y:S01]  /*4d60*/  FMNMX R69, RZ, R64, !PT ;  /* 0x00000040ff457209 */ /* 0x001fe20007800000 */
        /* <DEDUP_REMOVED lines=10> */
[----:B------:R-:W-:Y:S01]  /*4e10*/  FMNMX R45, RZ, R44, !PT ;  /* 0x0000002cff2d7209 */ /* 0x000fe20007800000 */
[----:B------:R-:W-:Y:S01]  /*4e20*/  FADD R44, R90, R41 ;  /* 0x000000295a2c7221 */ /* 0x000fe20000000000 */
[----:B------:R-:W-:Y:S01]  /*4e30*/  FADD R32, R95, R32 ;  /* 0x000000205f207221 */ /* 0x000fe20000000000 */
[----:B------:R-:W-:Y:S01]  /*4e40*/  FMNMX R41, RZ, R40, !PT ;  /* 0x00000028ff297209 */ /* 0x000fe20007800000 */
[----:B------:R-:W-:Y:S01]  /*4e50*/  FADD R40, R92, R37 ;  /* 0x000000255c287221 */ /* 0x000fe20000000000 */
[----:B------:R-:W-:Y:S01]  /*4e60*/  FMNMX R37, RZ, R36, !PT ;  /* 0x00000024ff257209 */ /* 0x000fe20007800000 */
[----:B------:R-:W-:Y:S01]  /*4e70*/  FADD R36, R94, R33 ;  /* 0x000000215e247221 */ /* 0x000fe20000000000 */
[----:B------:R-:W-:Y:S01]  /*4e80*/  FMNMX R33, RZ, R32, !PT ;  /* 0x00000020ff217209 */ /* 0x000fe20007800000 */
[----:B------:R0:W-:Y:S01]  /*4e90*/  STG.E desc[UR8][R2.64+0x64], R87 ;  /* 0x0000645702007986 */ /* 0x0001e2000c101908 */
[----:B------:R-:W-:Y:S01]  /*4ea0*/  FADD R32, R102, R35 ;  /* 0x0000002366207221 */ /* 0x000fe20000000000 */
[----:B------:R-:W-:Y:S01]  /*4eb0*/  FADD R34, R103, R34 ;  /* 0x0000002267227221 */ /* 0x000fe20000000000 */
[----:B------:R-:W-:Y:S01]  /*4ec0*/  FADD R28, R89, R28 ;  /* 0x0000001c591c7221 */ /* 0x000fe20000000000 */
[----:B------:R1:W-:Y:S01]  /*4ed0*/  STG.E desc[UR8][R2.64+0xe1240], R37 ;  /* 0x0e12402502007986 */ /* 0x0003e2000c101908 */
[----:B------:R-:W-:Y:S01]  /*4ee0*/  FADD R24, R91, R24 ;  /* 0x000000185b187221 */ /* 0x000fe20000000000 */
[----:B------:R-:W-:Y:S01]  /*4ef0*/  FADD R31, R96, R31 ;  /* 0x0000001f601f7221 */ /* 0x000fe20000000000 */
[----:B------:R-:W-:Y:S01]  /*4f00*/  FMNMX R35, RZ, R34, !PT ;  /* 0x00000022ff237209 */ /* 0x000fe20007800000 */
[----:B------:R-:W-:Y:S01]  /*4f10*/  FADD R20, R93, R20 ;  /* 0x000000145d147221 */ /* 0x000fe20000000000 */
[----:B------:R-:W-:Y:S01]  /*4f20*/  FMNMX R67, RZ, R66, !PT ;  /* 0x00000042ff437209 */ /* 0x000fe20007800000 */
[----:B------:R-:W-:Y:S01]  /*4f30*/  FADD R22, R101, R22 ;  /* 0x0000001665167221 */ /* 0x000fe20000000000 */
[----:B------:R-:W-:Y:S01]  /*4f40*/  FADD R16, R95, R16 ;  /* 0x000000105f107221 */ /* 0x000fe20000000000 */
[----:B0-----:R-:W-:Y:S01]  /*4f50*/  FMNMX R87, RZ, R79, !PT ;  /* 0x0000004fff577209 */ /* 0x001fe20007800000 */
[----:B------:R0:W-:Y:S01]  /*4f60*/  STG.E desc[UR8][R2.64+0xe1268], R35 ;  /* 0x0e12682302007986 */ /* 0x0001e2000c101908 */
[----:B------:R-:W-:Y:S01]  /*4f70*/  FMNMX R79, RZ, R76, !PT ;  /* 0x0000004cff4f7209 */ /* 0x000fe20007800000 */
[----:B------:R-:W-:Y:S01]  /*4f80*/  FADD R51, R102, R51 ;  /* 0x0000003366337221 */ /* 0x000fe20000000000 */
[----:B-1----:R-:W-:Y:S01]  /*4f90*/  FMNMX R37, RZ, R32, !PT ;  /* 0x00000020ff257209 */ /* 0x002fe20007800000 */
[----:B------:R-:W-:Y:S01]  /*4fa0*/  FADD R32, R88, R29 ;  /* 0x0000001d58207221 */ /* 0x000fe20000000000 */
[----:B------:R-:W-:Y:S01]  /*4fb0*/  FMNMX R29, RZ, R28, !PT ;  /* 0x0000001cff1d7209 */ /* 0x000fe20007800000 */
[----:B------:R1:W-:Y:S01]  /*4fc0*/  STG.E desc[UR8][R2.64+0xe1024], R79 ;  /* 0x0e10244f02007986 */ /* 0x0003e2000c101908 */
[----:B------:R-:W-:Y:S01]  /*4fd0*/  FADD R28, R90, R25 ;  /* 0x000000195a1c7221 */ /* 0x000fe20000000000 */
[----:B------:R-:W-:Y:S01]  /*4fe0*/  FMNMX R25, RZ, R24, !PT ;  /* 0x00000018ff197209 */ /* 0x000fe20007800000 */
[----:B------:R-:W-:Y:S01]  /*4ff0*/  FADD R24, R92, R21 ;  /* 0x000000155c187221 */ /* 0x000fe20000000000 */
[----:B------:R-:W-:Y:S01]  /*5000*/  FMNMX R21, RZ, R20, !PT ;  /* 0x00000014ff157209 */ /* 0x000fe20007800000 */
[----:B------:R-:W-:Y:S01]  /*5010*/  FADD R20, R100, R23 ;  /* 0x0000001764147221 */ /* 0x000fe20000000000 */
[----:B0-----:R-:W-:Y:S01]  /*5020*/  FMNMX R35, RZ, R31, !PT ;  /* 0x0000001fff237209 */ /* 0x001fe20007800000 */
[----:B------:R0:W-:Y:S01]  /*5030*/  STG.E desc[UR8][R2.64+0xe1068], R67 ;  /* 0x0e10684302007986 */ /* 0x0001e2000c101908 */
[----:B------:R-:W-:Y:S01]  /*5040*/  FMNMX R31, RZ, R28, !PT ;  /* 0x0000001cff1f7209 */ /* 0x000fe20007800000 */
[----:B------:R-:W-:Y:S01]  /*5050*/  FADD R47, R96, R47 ;  /* 0x0000002f602f7221 */ /* 0x000fe20000000000 */
[----:B------:R-:W-:Y:S01]  /*5060*/  FMNMX R107, RZ, R107, !PT ;  /* 0x0000006bff6b7209 */ /* 0x000fe20007800000 */
[----:B------:R-:W-:Y:S01]  /*5070*/  FADD R12, R89, R12 ;  /* 0x0000000c590c7221 */ /* 0x000fe20000000000 */
[----:B-1----:R-:W-:Y:S01]  /*5080*/  FMNMX R79, RZ, R71, !PT ;  /* 0x00000047ff4f7209 */ /* 0x002fe20007800000 */
[----:B------:R1:W-:Y:S01]  /*5090*/  STG.E desc[UR8][R2.64+0x424], R31 ;  /* 0x0004241f02007986 */ /* 0x0003e2000c101908 */
[----:B------:R-:W-:Y:S01]  /*50a0*/  FMNMX R71, RZ, R68, !PT ;  /* 0x00000044ff477209 */ /* 0x000fe20007800000 */
[----:B------:R-:W-:Y:S01]  /*50b0*/  FADD R18, R103, R18 ;  /* 0x0000001267127221 */ /* 0x000fe20000000000 */
[----:B------:R-:W-:Y:S01]  /*50c0*/  FMNMX R23, RZ, R22, !PT ;  /* 0x00000016ff177209 */ /* 0x000fe20007800000 */
[----:B------:R-:W-:Y:S01]  /*50d0*/  FADD R22, R102, R19 ;  /* 0x0000001366167221 */ /* 0x000fe20000000000 */
[----:B------:R-:W-:Y:S01]  /*50e0*/  FADD R38, R101, R38 ;  /* 0x0000002665267221 */ /* 0x000fe20000000000 */
[----:B------:R2:W-:Y:S01]  /*50f0*/  STG.E desc[UR8][R2.64+0xe1064], R71 ;  /* 0x0e10644702007986 */ /* 0x0005e2000c101908 */
[----:B0-----:R-:W-:Y:S01]  /*5100*/  FMNMX R67, RZ, R59, !PT ;  /* 0x0000003bff437209 */ /* 0x001fe20007800000 */
[----:B------:R-:W-:Y:S01]  /*5110*/  FADD R8, R91, R8 ;  /* 0x000000085b087221 */ /* 0x000fe20000000000 */
[----:B------:R-:W-:Y:S01]  /*5120*/  FMNMX R59, RZ, R56, !PT ;  /* 0x00000038ff3b7209 */ /* 0x000fe20007800000 */
[----:B------:R-:W-:Y:S01]  /*5130*/  FADD R10, R99, R10 ;  /* 0x0000000a630a7221 */ /* 0x000fe20000000000 */
[----:B------:R0:W-:Y:S01]  /*5140*/  STG.E desc[UR8][R2.64+0x44], R107 ;  /* 0x0000446b02007986 */ /* 0x0001e2000c101908 */
[----:B-1----:R-:W-:Y:S01]  /*5150*/  FMNMX R31, RZ, R20, !PT ;  /* 0x00000014ff1f7209 */ /* 0x002fe20007800000 */
[----:B------:R-:W-:Y:S01]  /*5160*/  FADD R20, R94, R17 ;  /* 0x000000115e147221 */ /* 0x000fe20000000000 */
[----:B------:R-:W-:Y:S01]  /*5170*/  FMNMX R17, RZ, R16, !PT ;  /* 0x00000010ff117209 */ /* 0x000fe20007800000 */
[----:B------:R1:W-:Y:S01]  /*5180*/  STG.E desc[UR8][R2.64+0x244], R59 ;  /* 0x0002443b02007986 */ /* 0x0003e2000c101908 */
[----:B------:R-:W-:Y:S01]  /*5190*/  FADD R16, R88, R13 ;  /* 0x0000000d58107221 */ /* 0x000fe20000000000 */
[----:B------:R-:W-:Y:S01]  /*51a0*/  FMNMX R13, RZ, R12, !PT ;  /* 0x0000000cff0d7209 */ /* 0x000fe20007800000 */
[----:B------:R-:W-:Y:S01]  /*51b0*/  FADD R12, R90, R9 ;  /* 0x000000095a0c7221 */ /* 0x000fe20000000000 */
[----:B--2---:R-:W-:Y:S01]  /*51c0*/  FMNMX R71, RZ, R63, !PT ;  /* 0x0000003fff477209 */ /* 0x004fe20007800000 */
[----:B------:R2:W-:Y:S01]  /*51d0*/  STG.E desc[UR8][R2.64+0x420], R25 ;  /* 0x0004201902007986 */ /* 0x0005e2000c101908 */
[----:B------:R-:W-:Y:S01]  /*51e0*/  FMNMX R63, RZ, R60, !PT ;  /* 0x0000003cff3f7209 */ /* 0x000fe20007800000 */
[----:B------:R-:W-:Y:S01]  /*51f0*/  FADD R43, R98, R43 ;  /* 0x0000002b622b7221 */ /* 0x000fe20000000000 */
[----:B------:R-:W-:Y:S01]  /*5200*/  FMNMX R19, RZ, R20, !PT ;  /* 0x00000014ff137209 */ /* 0x000fe20007800000 */
[----:B------:R3:W-:Y:S01]  /*5210*/  STG.E desc[UR8][R2.64+0xe1020], R73 ;  /* 0x0e10204902007986 */ /* 0x0007e2000c101908 */
[----:B0-----:R-:W-:Y:S01]  /*5220*/  FMNMX R107, RZ, R83, !PT ;  /* 0x00000053ff6b7209 */ /* 0x001fe20007800000 */
[----:B------:R-:W-:Y:S01]  /*5230*/  FADD R39, R100, R39 ;  /* 0x0000002764277221 */ /* 0x000fe20000000000 */
[----:B-1----:R-:W-:Y:S01]  /*5240*/  FMNMX R59, RZ, R51, !PT ;  /* 0x00000033ff3b7209 */ /* 0x002fe20007800000 */
[----:B------:R0:W-:Y:S01]  /*5250*/  STG.E desc[UR8][R2.64+0x224], R63 ;  /* 0x0002243f02007986 */ /* 0x0001e2000c101908 */
[----:B------:R-:W-:Y:S01]  /*5260*/  FMNMX R83, RZ, R80, !PT ;  /* 0x00000050ff537209 */ /* 0x000fe20007800000 */
[----:B------:R-:W-:Y:S01]  /*5270*/  FADD R27, R98, R27 ;  /* 0x0000001b621b7221 */ /* 0x000fe20000000000 */
[----:B------:R-:W-:Y:S01]  /*5280*/  FMNMX R51, RZ, R48, !PT ;  /* 0x00000030ff337209 */ /* 0x000fe20007800000 */
[----:B------:R1:W-:Y:S01]  /*5290*/  STG.E desc[UR8][R2.64+0xe1220], R41 ;  /* 0x0e12202902007986 */ /* 0x0003e2000c101908 */
[----:B--2---:R-:W-:Y:S01]  /*52a0*/  FMNMX R25, RZ, R18, !PT ;  /* 0x00000012ff197209 */ /* 0x004fe20007800000 */
[----:B------:R-:W-:Y:S01]  /*52b0*/  FADD R15, R96, R15 ;  /* 0x0000000f600f7221 */ /* 0x000fe20000000000 */
[----:B------:R-:W-:Y:S01]  /*52c0*/  FMNMX R9, RZ, R8, !PT ;  /* 0x00000008ff097209 */ /* 0x000fe20007800000 */
[----:B------:R2:W-:Y:S01]  /*52d0*/  STG.E desc[UR8][R2.64+0x464], R19 ;  /* 0x0004641302007986 */ /* 0x0005e2000c101908 */
[----:B---3--:R-:W-:Y:S01]  /*52e0*/  FMNMX R73, RZ, R70, !PT ;  /* 0x00000046ff497209 */ /* 0x008fe20007800000 */
[----:B------:R-:W-:Y:S01]  /*52f0*/  FADD R11, R98, R11 ;  /* 0x0000000b620b7221 */ /* 0x000fe20000000000 */
[----:B------:R-:W-:Y:S01]  /*5300*/  FADD R114, R97, R114 ;  /* 0x0000007261727221 */ /* 0x000fe20000000000 */
[----:B0-----:R-:W-:Y:S01]  /*5310*/  FMNMX R63, RZ, R55, !PT ;  /* 0x00000037ff3f7209 */ /* 0x001fe20007800000 */
[----:B------:R-:W-:Y:S01]  /*5320*/  FADD R110, R99, R110 ;  /* 0x0000006e636e7221 */ /* 0x000fe20000000000 */
[----:B------:R-:W-:Y:S01]  /*5330*/  FMNMX R55, RZ, R52, !PT ;  /* 0x00000034ff377209 */ /* 0x000fe20007800000 */
[----:B------:R-:W-:Y:S01]  /*5340*/  FADD R86, R101, R86 ;  /* 0x0000005665567221 */ /* 0x000fe20000000000 */
[----:B-1----:R-:W-:Y:S01]  /*5350*/  FMNMX R41, RZ, R38, !PT ;  /* 0x00000026ff297209 */ /* 0x002fe20007800000 */
[----:B------:R-:W-:Y:S01]  /*5360*/  FADD R82, R103, R82 ;  /* 0x0000005267527221 */ /* 0x000fe20000000000 */
[----:B------:R-:W-:Y:S01]  /*5370*/  FADD R78, R97, R78 ;  /* 0x0000004e614e7221 */ /* 0x000fe20000000000 */
[----:B------:R0:W-:Y:S01]  /*5380*/  STG.E desc[UR8][R2.64+0x264], R55 ;  /* 0x0002643702007986 */ /* 0x0001e2000c101908 */
[----:B--2---:R-:W-:Y:S01]  /*5390*/  FMNMX R19, RZ, R10, !PT ;  /* 0x0000000aff137209 */ /* 0x004fe20007800000 */
[----:B------:R-:W-:Y:S01]  /*53a0*/  FADD R74, R99, R74 ;  /* 0x0000004a634a7221 */ /* 0x000fe20000000000 */
        /* <DEDUP_REMOVED lines=13> */
[----:B------:R-:W-:Y:S01]  /*5480*/  FADD R6, R101, R6 ;  /* 0x0000000665067221 */ /* 0x000fe20000000000 */
[----:B------:R-:W-:Y:S01]  /*5490*/  FADD R10, R100, R7 ;  /* 0x00000007640a7221 */ /* 0x000fe20000000000 */
[----:B------:R0:W-:Y:S01]  /*54a0*/  STG.E desc[UR8][R2.64+0xe1004], R83 ;  /* 0x0e10045302007986 */ /* 0x0001e2000c101908 */
[----:B------:R-:W-:-:S02]  /*54b0*/  FMNMX R123, RZ, R118, !PT ;  /* 0x00000076ff7b7209 */ /* 0x000fc40007800000 */
[----:B------:R-:W-:Y:S01]  /*54c0*/  FMNMX R111, RZ, R110, !PT ;  /* 0x0000006eff6f7209 */ /* 0x000fe20007800000 */
[----:B------:R1:W-:Y:S01]  /*54d0*/  STG.E desc[UR8][R2.64+0xe1204], R51 ;  /* 0x0e12043302007986 */ /* 0x0003e2000c101908 */
[----:B------:R-:W-:Y:S02]  /*54e0*/  FMNMX R5, RZ, R4, !PT ;  /* 0x00000004ff057209 */ /* 0x000fe40007800000 */
[----:B------:R-:W-:Y:S01]  /*54f0*/  FMNMX R7, RZ, R8, !PT ;  /* 0x00000008ff077209 */ /* 0x000fe20007800000 */
[----:B------:R2:W-:Y:S04]  /*5500*/  STG.E desc[UR8][R2.64+0xe1224], R47 ;  /* 0x0e12242f02007986 */ /* 0x0005e8000c101908 */
[----:B------:R3:W-:Y:S01]  /*5510*/  STG.E desc[UR8][R2.64+0xe126c], R37 ;  /* 0x0e126c2502007986 */ /* 0x0007e2000c101908 */
[----:B0-----:R-:W-:-:S02]  /*5520*/  FMNMX R83, RZ, R75, !PT ;  /* 0x0000004bff537209 */ /* 0x001fc40007800000 */
[----:B------:R-:W-:Y:S01]  /*5530*/  FMNMX R75, RZ, R72, !PT ;  /* 0x00000048ff4b7209 */ /* 0x000fe20007800000 */
[----:B------:R0:W-:Y:S01]  /*5540*/  STG.E desc[UR8][R2.64+0x468], R25 ;  /* 0x0004681902007986 */ /* 0x0001e2000c101908 */
[----:B-1----:R-:W-:Y:S02]  /*5550*/  FMNMX R51, RZ, R43, !PT ;  /* 0x0000002bff337209 */ /* 0x002fe40007800000 */
[----:B------:R-:W-:Y:S01]  /*5560*/  FMNMX R43, RZ, R40, !PT ;  /* 0x00000028ff2b7209 */ /* 0x000fe20007800000 */
[----:B------:R1:W-:Y:S01]  /*5570*/  STG.E desc[UR8][R2.64+0xe1400], R13 ;  /* 0x0e14000d02007986 */ /* 0x0003e2000c101908 */
[----:B--2---:R-:W-:Y:S02]  /*5580*/  FMNMX R47, RZ, R39, !PT ;  /* 0x00000027ff2f7209 */ /* 0x004fe40007800000 */
[----:B------:R-:W-:Y:S01]  /*5590*/  FMNMX R39, RZ, R36, !PT ;  /* 0x00000024ff277209 */ /* 0x000fe20007800000 */
[----:B------:R2:W-:Y:S01]  /*55a0*/  STG.E desc[UR8][R2.64+0xe1460], R117 ;  /* 0x0e14607502007986 */ /* 0x0005e2000c101908 */
[----:B---3--:R-:W-:-:S02]  /*55b0*/  FMNMX R37, RZ, R27, !PT ;  /* 0x0000001bff257209 */ /* 0x008fc40007800000 */
[----:B------:R-:W-:Y:S01]  /*55c0*/  FMNMX R27, RZ, R24, !PT ;  /* 0x00000018ff1b7209 */ /* 0x000fe20007800000 */
[----:B------:R3:W-:Y:S01]  /*55d0*/  STG.E desc[UR8][R2.64+0x20], R109 ;  /* 0x0000206d02007986 */ /* 0x0007e2000c101908 */
[----:B0-----:R-:W-:Y:S02]  /*55e0*/  FMNMX R25, RZ, R15, !PT ;  /* 0x0000000fff197209 */ /* 0x001fe40007800000 */
[----:B------:R-:W-:Y:S01]  /*55f0*/  FMNMX R15, RZ, R12, !PT ;  /* 0x0000000cff0f7209 */ /* 0x000fe20007800000 */
[----:B------:R0:W-:Y:S01]  /*5600*/  STG.E desc[UR8][R2.64+0x40], R85 ;  /* 0x0000405502007986 */ /* 0x0001e2000c101908 */
[----:B-1----:R-:W-:Y:S02]  /*5610*/  FMNMX R13, RZ, R11, !PT ;  /* 0x0000000bff0d7209 */ /* 0x002fe40007800000 */
[----:B------:R-:W-:Y:S01]  /*5620*/  FMNMX R11, RZ, R6, !PT ;  /* 0x00000006ff0b7209 */ /* 0x000fe20007800000 */
[----:B------:R1:W-:Y:S01]  /*5630*/  STG.E desc[UR8][R2.64+0x60], R81 ;  /* 0x0000605102007986 */ /* 0x0003e2000c101908 */
[----:B--2---:R-:W-:-:S03]  /*5640*/  FMNMX R117, RZ, R114, !PT ;  /* 0x00000072ff757209 */ /* 0x004fc60007800000 */
[----:B------:R2:W-:Y:S01]  /*5650*/  STG.E desc[UR8][R2.64+0xe1000], R77 ;  /* 0x0e10004d02007986 */ /* 0x0005e2000c101908 */
[----:B---3--:R-:W-:-:S03]  /*5660*/  FMNMX R109, RZ, R86, !PT ;  /* 0x00000056ff6d7209 */ /* 0x008fc60007800000 */
[----:B------:R3:W-:Y:S01]  /*5670*/  STG.E desc[UR8][R2.64+0xe1048], R73 ;  /* 0x0e10484902007986 */ /* 0x0007e2000c101908 */
[----:B0-----:R-:W-:-:S03]  /*5680*/  FMNMX R85, RZ, R82, !PT ;  /* 0x00000052ff557209 */ /* 0x001fc60007800000 */
[----:B------:R0:W-:Y:S01]  /*5690*/  STG.E desc[UR8][R2.64+0xe1060], R65 ;  /* 0x0e10604102007986 */ /* 0x0001e2000c101908 */
[----:B-1----:R-:W-:-:S03]  /*56a0*/  FMNMX R81, RZ, R78, !PT ;  /* 0x0000004eff517209 */ /* 0x002fc60007800000 */
        /* <DEDUP_REMOVED lines=23> */
[----:B-1----:R-:W-:Y:S02]  /*5820*/  FMNMX R21, RZ, R16, !PT ;  /* 0x00000010ff157209 */ /* 0x002fe40007800000 */
[----:B--2---:R-:W-:Y:S01]  /*5830*/  FMNMX R23, RZ, R22, !PT ;  /* 0x00000016ff177209 */ /* 0x004fe20007800000 */
[----:B------:R1:W-:Y:S01]  /*5840*/  STG.E desc[UR8][R2.64+0xe1464], R121 ;  /* 0x0e14647902007986 */ /* 0x0003e2000c101908 */
[----:B---3--:R-:W-:-:S03]  /*5850*/  FMNMX R17, RZ, R14, !PT ;  /* 0x0000000eff117209 */ /* 0x008fc60007800000 */
[----:B------:R1:W-:Y:S01]  /*5860*/  STG.E desc[UR8][R2.64+0xe1468], R123 ;  /* 0x0e14687b02007986 */ /* 0x0003e2000c101908 */
[----:B0-----:R-:W-:-:S03]  /*5870*/  FMNMX R9, RZ, R10, !PT ;  /* 0x0000000aff097209 */ /* 0x001fc60007800000 */
[----:B------:R1:W-:Y:S04]  /*5880*/  STG.E desc[UR8][R2.64+0xe146c], R125 ;  /* 0x0e146c7d02007986 */ /* 0x0003e8000c101908 */
        /* <DEDUP_REMOVED lines=48> */
[----:B------:R1:W-:Y:S01]  /*5b90*/  STG.E desc[UR8][R2.64+0xe144c], R9 ;  /* 0x0e144c0902007986 */ /* 0x0003e2000c101908 */
[----:B------:R-:W-:Y:S05]  /*5ba0*/  BRA.U UP0, `(.L_x_24) ;  /* 0xffffffed00047547 */ /* 0x000fea000b83ffff */
[----:B-1----:R-:W-:Y:S01]  /*5bb0*/  HFMA2 R5, -RZ, RZ, 0, 5.9604644775390625e-08 ;  /* 0x00000001ff057431 */ /* 0x002fe200000001ff */
[----:B------:R-:W-:Y:S01]  /*5bc0*/  UPLOP3.LUT UP0, UPT, UPT, UPT, UPT, 0x40, 0x4 ;  /* 0x000000000004789c */ /* 0x000fe20003f0e870 */
[----:B------:R-:W-:Y:S10]  /*5bd0*/  BRA.U UP1, `(.L_x_25) ;  /* 0xffffffe901e87547 */ /* 0x000ff4000b83ffff */
[----:B------:R-:W-:Y:S05]  /*5be0*/  EXIT ;  /* 0x000000000000794d */ /* 0x000fea0003800000 */
.L_x_26:
[----:B------:R-:W-:-:S00]  /*5bf0*/  BRA `(.L_x_26) ;  /* 0xfffffffc00fc7947 */ /* 0x000fc0000383ffff */
[----:B------:R-:W-:-:S00]  /*5c00*/  NOP ;  /* 0x0000000000007918 */ /* 0x000fc00000000000 */
[----:B------:R-:W-:-:S00]  /*5c10*/  NOP ;  /* 0x0000000000007918 */ /* 0x000fc00000000000 */
[----:B------:R-:W-:-:S00]  /*5c20*/  NOP ;  /* 0x0000000000007918 */ /* 0x000fc00000000000 */
[----:B------:R-:W-:-:S00]  /*5c30*/  NOP ;  /* 0x0000000000007918 */ /* 0x000fc00000000000 */
[----:B------:R-:W-:-:S00]  /*5c40*/  NOP ;  /* 0x0000000000007918 */ /* 0x000fc00000000000 */
[----:B------:R-:W-:-:S00]  /*5c50*/  NOP ;  /* 0x0000000000007918 */ /* 0x000fc00000000000 */
[----:B------:R-:W-:-:S00]  /*5c60*/  NOP ;  /* 0x0000000000007918 */ /* 0x000fc00000000000 */
[----:B------:R-:W-:-:S00]  /*5c70*/  NOP ;  /* 0x0000000000007918 */ /* 0x000fc00000000000 */
.L_x_27:


//--------------------- .nv.shared.my_kernel_kernel0 --------------------------
	.section	.nv.shared.my_kernel_kernel0,"aw",@nobits
	.sectionflags	@""
	.align	4
.nv.shared.my_kernel_kernel0:
	.zero		44320


//--------------------- .nv.shared.reserved.0     --------------------------
	.section	.nv.shared.reserved.0,"aw",@nobits
	.weak		__nv_reservedSMEM_offset_0_alias
	.size		__nv_reservedSMEM_offset_0_alias, 0, 64
	.other		__nv_reservedSMEM_offset_0_alias,@"STO_CUDA_RESERVED_SHARED STV_DEFAULT"
__nv_reservedSMEM_offset_0_alias:
	.zero		0
	.zero		64


//--------------------- .nv.constant0.my_kernel_kernel0 --------------------------
	.section	.nv.constant0.my_kernel_kernel0,"a",@progbits
	.sectionflags	@""
	.align	4
.nv.constant0.my_kernel_kernel0:
	.zero		928


//--------------------- SYMBOLS --------------------------

	.type		.nv.reservedSmem.offset0,@object
	.size		.nv.reservedSmem.offset0,0x4
	.type		.nv.reservedSmem.cap,@object
	.size		.nv.reservedSmem.cap,0x4
